# CuTe-DSL kernel — source=cudnn_frontend_dsl family=grouped_gemm_swiglu
# config = {"ab_dtype": "Float8E4M3FN", "sf_vec": 32, "d_dtype": "BFloat16", "vector_f32": true, "mma_mn": [128, 256], "cluster_mn": [2, 1]}


// ===== COMPILED SASS (sm_100a) =====

	.target	sm_100a

	.elftype	@"ET_EXEC"


//--------------------- .note.nv.tkinfo           --------------------------
	.section	.note.nv.tkinfo,"",@"SHT_NOTE"
	.sectionflags	@"SHF_NOTE_NV_TKINFO"
	.tkinfo
        /*0018*/ 	.word	0x00000081
        /*0030*/ 	.string	""
        /*0030*/ 	.string	"ptxas"
        /*0030*/ 	.string	"Cuda compilation tools, release 12.9, V12.9.83"
        /*0030*/ 	.string	"Build system must define TOOLS_VERSION_EXTENDED"
        /*0030*/ 	.string	"-O 3 -arch sm_100a "



//--------------------- .note.nv.cuver            --------------------------
	.section	.note.nv.cuver,"",@"SHT_NOTE"
	.sectionflags	@"SHF_NOTE_NV_CUVER"
        /*0018*/ 	.short	0x0001
        /*001a*/ 	.short	0x0064
        /*001c*/ 	.short	0x0001
        /*001e*/ 	.short	0x0000
        /*0020*/ 	.short	0x0001
        /*0022*/ 	.short	0x0000


//--------------------- .nv.info                  --------------------------
	.section	.nv.info,"",@"SHT_CUDA_INFO"
	.align	4


	//----- nvinfo : EIATTR_REGCOUNT
	.align		4
        /*0000*/ 	.byte	0x04, 0x2f
        /*0002*/ 	.short	(.L_4 - .L_3)
	.align		4
.L_3:
        /*0004*/ 	.word	index@(kernel_cutlass_kernel_cudnngrouped_gemmgrouped_gemm_swiglugrouped_gemm_swiglu_quantBlockScaledContiguousGroupedGemmKernel_object_at__TiledMMA_ThrLayoutVMNK11110000_PermutationMNK____MMAAt_0)
        /*0008*/ 	.word	0x00000086


	//----- nvinfo : EIATTR_FRAME_SIZE
	.align		4
.L_4:
        /*000c*/ 	.byte	0x04, 0x11
        /*000e*/ 	.short	(.L_6 - .L_5)
	.align		4
.L_5:
        /*0010*/ 	.word	index@($__internal_2_$__cuda_sm10x_tcgen05_guardrail_trap_unallocated_columns_being_dealloced)
        /*0014*/ 	.word	0x00000000


	//----- nvinfo : EIATTR_FRAME_SIZE
	.align		4
.L_6:
        /*0018*/ 	.byte	0x04, 0x11
        /*001a*/ 	.short	(.L_8 - .L_7)
	.align		4
.L_7:
        /*001c*/ 	.word	index@($__internal_1_$__cuda_sm10x_tcgen05_guardrail_trap_phase_invalid_during_alloc)
        /*0020*/ 	.word	0x00000000


	//----- nvinfo : EIATTR_FRAME_SIZE
	.align		4
.L_8:
        /*0024*/ 	.byte	0x04, 0x11
        /*0026*/ 	.short	(.L_10 - .L_9)
	.align		4
.L_9:
        /*0028*/ 	.word	index@($__internal_0_$__cuda_sm10x_tcgen05_guardrail_trap_col_being_dealloced_not_returned_by_alloc)
        /*002c*/ 	.word	0x00000000


	//----- nvinfo : EIATTR_FRAME_SIZE
	.align		4
.L_10:
        /*0030*/ 	.byte	0x04, 0x11
        /*0032*/ 	.short	(.L_12 - .L_11)
	.align		4
.L_11:
        /*0034*/ 	.word	index@(kernel_cutlass_kernel_cudnngrouped_gemmgrouped_gemm_swiglugrouped_gemm_swiglu_quantBlockScaledContiguousGroupedGemmKernel_object_at__TiledMMA_ThrLayoutVMNK11110000_PermutationMNK____MMAAt_0)
        /*0038*/ 	.word	0x00000000


	//----- nvinfo : EIATTR_MIN_STACK_SIZE
	.align		4
.L_12:
        /*003c*/ 	.byte	0x04, 0x12
        /*003e*/ 	.short	(.L_14 - .L_13)
	.align		4
.L_13:
        /*0040*/ 	.word	index@(kernel_cutlass_kernel_cudnngrouped_gemmgrouped_gemm_swiglugrouped_gemm_swiglu_quantBlockScaledContiguousGroupedGemmKernel_object_at__TiledMMA_ThrLayoutVMNK11110000_PermutationMNK____MMAAt_0)
        /*0044*/ 	.word	0x00000000
.L_14:


//--------------------- .nv.info.kernel_cutlass_kernel_cudnngrouped_gemmgrouped_gemm_swiglugrouped_gemm_swiglu_quantBlockScaledContiguousGroupedGemmKernel_object_at__TiledMMA_ThrLayoutVMNK11110000_PermutationMNK____MMAAt_0 --------------------------
	.section	.nv.info.kernel_cutlass_kernel_cudnngrouped_gemmgrouped_gemm_swiglugrouped_gemm_swiglu_quantBlockScaledContiguousGroupedGemmKernel_object_at__TiledMMA_ThrLayoutVMNK11110000_PermutationMNK____MMAAt_0,"",@"SHT_CUDA_INFO"
	.sectionflags	@""
	.align	4


	//----- nvinfo : EIATTR_CUDA_API_VERSION
	.align		4
        /*0000*/ 	.byte	0x04, 0x37
        /*0002*/ 	.short	(.L_16 - .L_15)
.L_15:
        /*0004*/ 	.word	0x00000081


	//----- nvinfo : EIATTR_KPARAM_INFO
	.align		4
.L_16:
        /*0008*/ 	.byte	0x04, 0x17
        /*000a*/ 	.short	(.L_18 - .L_17)
.L_17:
        /*000c*/ 	.word	0x00000000
        /*0010*/ 	.short	0x000f
        /*0012*/ 	.short	0x03f8
        /*0014*/ 	.byte	0x00, 0xf0, 0x31, 0x00


	//----- nvinfo : EIATTR_KPARAM_INFO
	.align		4
.L_18:
        /*0018*/ 	.byte	0x04, 0x17
        /*001a*/ 	.short	(.L_20 - .L_19)
.L_19:
        /*001c*/ 	.word	0x00000000
        /*0020*/ 	.short	0x000e
        /*0022*/ 	.short	0x03ec
        /*0024*/ 	.byte	0x00, 0xf0, 0x31, 0x00


	//----- nvinfo : EIATTR_KPARAM_INFO
	.align		4
.L_20:
        /*0028*/ 	.byte	0x04, 0x17
        /*002a*/ 	.short	(.L_22 - .L_21)
.L_21:
        /*002c*/ 	.word	0x00000000
        /*0030*/ 	.short	0x000d
        /*0032*/ 	.short	0x03e0
        /*0034*/ 	.byte	0x00, 0xf0, 0x31, 0x00


	//----- nvinfo : EIATTR_KPARAM_INFO
	.align		4
.L_22:
        /*0038*/ 	.byte	0x04, 0x17
        /*003a*/ 	.short	(.L_24 - .L_23)
.L_23:
        /*003c*/ 	.word	0x00000000
        /*0040*/ 	.short	0x000c
        /*0042*/ 	.short	0x03d8
        /*0044*/ 	.byte	0x00, 0xf0, 0x21, 0x00


	//----- nvinfo : EIATTR_KPARAM_INFO
	.align		4
.L_24:
        /*0048*/ 	.byte	0x04, 0x17
        /*004a*/ 	.short	(.L_26 - .L_25)
.L_25:
        /*004c*/ 	.word	0x00000000
        /*0050*/ 	.short	0x000b
        /*0052*/ 	.short	0x03d0
        /*0054*/ 	.byte	0x00, 0xf0, 0x21, 0x00


	//----- nvinfo : EIATTR_KPARAM_INFO
	.align		4
.L_26:
        /*0058*/ 	.byte	0x04, 0x17
        /*005a*/ 	.short	(.L_28 - .L_27)
.L_27:
        /*005c*/ 	.word	0x00000000
        /*0060*/ 	.short	0x000a
        /*0062*/ 	.short	0x03c8
        /*0064*/ 	.byte	0x00, 0xf0, 0x21, 0x00


	//----- nvinfo : EIATTR_KPARAM_INFO
	.align		4
.L_28:
        /*0068*/ 	.byte	0x04, 0x17
        /*006a*/ 	.short	(.L_30 - .L_29)
.L_29:
        /*006c*/ 	.word	0x00000000
        /*0070*/ 	.short	0x0009
        /*0072*/ 	.short	0x03c0
        /*0074*/ 	.byte	0x00, 0xf0, 0x21, 0x00


	//----- nvinfo : EIATTR_KPARAM_INFO
	.align		4
.L_30:
        /*0078*/ 	.byte	0x04, 0x17
        /*007a*/ 	.short	(.L_32 - .L_31)
.L_31:
        /*007c*/ 	.word	0x00000000
        /*0080*/ 	.short	0x0008
        /*0082*/ 	.short	0x0340
        /*0084*/ 	.byte	0x00, 0xf0, 0x01, 0x02


	//----- nvinfo : EIATTR_KPARAM_INFO
	.align		4
.L_32:
        /*0088*/ 	.byte	0x04, 0x17
        /*008a*/ 	.short	(.L_34 - .L_33)
.L_33:
        /*008c*/ 	.word	0x00000000
        /*0090*/ 	.short	0x0007
        /*0092*/ 	.short	0x02c0
        /*0094*/ 	.byte	0x00, 0xf0, 0x01, 0x02


	//----- nvinfo : EIATTR_KPARAM_INFO
	.align		4
.L_34:
        /*0098*/ 	.byte	0x04, 0x17
        /*009a*/ 	.short	(.L_36 - .L_35)
.L_35:
        /*009c*/ 	.word	0x00000000
        /*00a0*/ 	.short	0x0006
        /*00a2*/ 	.short	0x0240
        /*00a4*/ 	.byte	0x00, 0xf0, 0x01, 0x02


	//----- nvinfo : EIATTR_KPARAM_INFO
	.align		4
.L_36:
        /*00a8*/ 	.byte	0x04, 0x17
        /*00aa*/ 	.short	(.L_38 - .L_37)
.L_37:
        /*00ac*/ 	.word	0x00000000
        /*00b0*/ 	.short	0x0005
        /*00b2*/ 	.short	0x01c0
        /*00b4*/ 	.byte	0x00, 0xf0, 0x01, 0x02


	//----- nvinfo : EIATTR_KPARAM_INFO
	.align		4
.L_38:
        /*00b8*/ 	.byte	0x04, 0x17
        /*00ba*/ 	.short	(.L_40 - .L_39)
.L_39:
        /*00bc*/ 	.word	0x00000000
        /*00c0*/ 	.short	0x0004
        /*00c2*/ 	.short	0x0140
        /*00c4*/ 	.byte	0x00, 0xf0, 0x01, 0x02


	//----- nvinfo : EIATTR_KPARAM_INFO
	.align		4
.L_40:
        /*00c8*/ 	.byte	0x04, 0x17
        /*00ca*/ 	.short	(.L_42 - .L_41)
.L_41:
        /*00cc*/ 	.word	0x00000000
        /*00d0*/ 	.short	0x0003
        /*00d2*/ 	.short	0x00c0
        /*00d4*/ 	.byte	0x00, 0xf0, 0x01, 0x02


	//----- nvinfo : EIATTR_KPARAM_INFO
	.align		4
.L_42:
        /*00d8*/ 	.byte	0x04, 0x17
        /*00da*/ 	.short	(.L_44 - .L_43)
.L_43:
        /*00dc*/ 	.word	0x00000000
        /*00e0*/ 	.short	0x0002
        /*00e2*/ 	.short	0x0040
        /*00e4*/ 	.byte	0x00, 0xf0, 0x01, 0x02


	//----- nvinfo : EIATTR_KPARAM_INFO
	.align		4
.L_44:
        /*00e8*/ 	.byte	0x04, 0x17
        /*00ea*/ 	.short	(.L_46 - .L_45)
.L_45:
        /*00ec*/ 	.word	0x00000000
        /*00f0*/ 	.short	0x0001
        /*00f2*/ 	.short	0x000c
        /*00f4*/ 	.byte	0x00, 0xf0, 0x31, 0x00


	//----- nvinfo : EIATTR_KPARAM_INFO
	.align		4
.L_46:
        /*00f8*/ 	.byte	0x04, 0x17
        /*00fa*/ 	.short	(.L_48 - .L_47)
.L_47:
        /*00fc*/ 	.word	0x00000000
        /*0100*/ 	.short	0x0000
        /*0102*/ 	.short	0x0000
        /*0104*/ 	.byte	0x00, 0xf0, 0x31, 0x00


	//----- nvinfo : EIATTR_AT_ENTRY_FRAGMENTS
	.align		4
.L_48:
        /*0108*/ 	.byte	0x04, 0x4f
        /*010a*/ 	.short	(.L_50 - .L_49)


	//   ....[0]....
.L_49:
        /*010c*/ 	.word	0x00000004


	//----- nvinfo : EIATTR_RESERVED_SMEM_USED
	.align		4
.L_50:
        /*0110*/ 	.byte	0x01, 0x41
	.zero		2


	//----- nvinfo : EIATTR_SPARSE_MMA_MASK
	.align		4
        /*0114*/ 	.byte	0x03, 0x50
        /*0116*/ 	.short	0x0000


	//----- nvinfo : EIATTR_TCGEN05_1CTA_USED
	.align		4
        /*0118*/ 	.byte	0x01, 0x51
	.zero		2


	//----- nvinfo : EIATTR_MAXREG_COUNT
	.align		4
        /*011c*/ 	.byte	0x03, 0x1b
        /*011e*/ 	.short	0x00ff


	//----- nvinfo : EIATTR_NUM_BARRIERS
	.align		4
        /*0120*/ 	.byte	0x02, 0x4c
        /*0122*/ 	.byte	0x05
	.zero		1


	//----- nvinfo : EIATTR_INT_WARP_WIDE_INSTR_OFFSETS
	.align		4
        /*0124*/ 	.byte	0x04, 0x31
        /*0126*/ 	.short	(.L_52 - .L_51)


	//   ....[0]....
.L_51:
        /*0128*/ 	.word	0x00004720


	//   ....[1]....
        /*012c*/ 	.word	0x00004760


	//----- nvinfo : EIATTR_COOP_GROUP_MASK_REGIDS
	.align		4
.L_52:
        /*0130*/ 	.byte	0x04, 0x29
        /*0132*/ 	.short	(.L_54 - .L_53)


	//   ....[0]....
.L_53:
        /*0134*/ 	.word	0xffffffff


	//   ....[1]....
        /*0138*/ 	.word	0xffffffff


	//   ....[2]....
        /*013c*/ 	.word	0xffffffff


	//   ....[3]....
        /*0140*/ 	.word	0xffffffff


	//   ....[4]....
        /*0144*/ 	.word	0xffffffff


	//   ....[5]....
        /*0148*/ 	.word	0xffffffff


	//   ....[6]....
        /*014c*/ 	.word	0xffffffff


	//   ....[7]....
        /*0150*/ 	.word	0xffffffff


	//   ....[8]....
        /*0154*/ 	.word	0xffffffff


	//   ....[9]....
        /*0158*/ 	.word	0xffffffff


	//   ....[10]....
        /*015c*/ 	.word	0xffffffff


	//   ....[11]....
        /*0160*/ 	.word	0xffffffff


	//----- nvinfo : EIATTR_COOP_GROUP_INSTR_OFFSETS
	.align		4
.L_54:
        /*0164*/ 	.byte	0x04, 0x28
        /*0166*/ 	.short	(.L_56 - .L_55)


	//   ....[0]....
.L_55:
        /*0168*/ 	.word	0x00000150


	//   ....[1]....
        /*016c*/ 	.word	0x00000490


	//   ....[2]....
        /*0170*/ 	.word	0x00000600


	//   ....[3]....
        /*0174*/ 	.word	0x000007c0


	//   ....[4]....
        /*0178*/ 	.word	0x00000b70


	//   ....[5]....
        /*017c*/ 	.word	0x00000dd0


	//   ....[6]....
        /*0180*/ 	.word	0x00000e30


	//   ....[7]....
        /*0184*/ 	.word	0x00002620


	//   ....[8]....
        /*0188*/ 	.word	0x000028e0


	//   ....[9]....
        /*018c*/ 	.word	0x00004350


	//   ....[10]....
        /*0190*/ 	.word	0x000045c0


	//   ....[11]....
        /*0194*/ 	.word	0x00004810


	//----- nvinfo : EIATTR_VRC_CTA_INIT_COUNT
	.align		4
.L_56:
        /*0198*/ 	.byte	0x02, 0x4a
        /*019a*/ 	.byte	0x80
	.zero		1


	//----- nvinfo : EIATTR_MBARRIER_INSTR_OFFSETS
	.align		4
        /*019c*/ 	.byte	0x04, 0x39
        /*019e*/ 	.short	(.L_58 - .L_57)


	//   ....[0]....
.L_57:
        /*01a0*/ 	.word	0x000003c0
        /*01a4*/ 	.word	0x000000ff
        /*01a8*/ 	.word	0x00000000
        /*01ac*/ 	.short	0x0100
        /*01ae*/ 	.byte	0x05
	.zero		1


	//   ....[1]....
        /*01b0*/ 	.word	0x000003d0
        /*01b4*/ 	.word	0x000000ff
        /*01b8*/ 	.word	0x00000008
        /*01bc*/ 	.short	0x0100
        /*01be*/ 	.byte	0x05
	.zero		1


	//   ....[2]....
        /*01c0*/ 	.word	0x000003e0
        /*01c4*/ 	.word	0x000000ff
        /*01c8*/ 	.word	0x00000010
        /*01cc*/ 	.short	0x0100
        /*01ce*/ 	.byte	0x05
	.zero		1


	//   ....[3]....
        /*01d0*/ 	.word	0x000003f0
        /*01d4*/ 	.word	0x000000ff
        /*01d8*/ 	.word	0x00000018
        /*01dc*/ 	.short	0x0100
        /*01de*/ 	.byte	0x05
	.zero		1


	//   ....[4]....
        /*01e0*/ 	.word	0x00000400
        /*01e4*/ 	.word	0x000000ff
        /*01e8*/ 	.word	0x00000020
        /*01ec*/ 	.short	0x0100
        /*01ee*/ 	.byte	0x05
	.zero		1


	//   ....[5]....
        /*01f0*/ 	.word	0x00000410
        /*01f4*/ 	.word	0x000000ff
        /*01f8*/ 	.word	0x00000028
        /*01fc*/ 	.short	0x0100
        /*01fe*/ 	.byte	0x05
	.zero		1


	//   ....[6]....
        /*0200*/ 	.word	0x00000420
        /*0204*/ 	.word	0x000000ff
        /*0208*/ 	.word	0x00000030
        /*020c*/ 	.short	0x0100
        /*020e*/ 	.byte	0x05
	.zero		1


	//   ....[7]....
        /*0210*/ 	.word	0x00000430
        /*0214*/ 	.word	0x000000ff
        /*0218*/ 	.word	0x00000038
        /*021c*/ 	.short	0x0100
        /*021e*/ 	.byte	0x05
	.zero		1


	//   ....[8]....
        /*0220*/ 	.word	0x000005a0
        /*0224*/ 	.word	0x000000ff
        /*0228*/ 	.word	0x00000040
        /*022c*/ 	.short	0x0100
        /*022e*/ 	.byte	0x06
	.zero		1


	//   ....[9]....
        /*0230*/ 	.word	0x000005b0
        /*0234*/ 	.word	0x000000ff
        /*0238*/ 	.word	0x00000048
        /*023c*/ 	.short	0x0100
        /*023e*/ 	.byte	0x06
	.zero		1


	//   ....[10]....
        /*0240*/ 	.word	0x00000720
        /*0244*/ 	.word	0x000000ff
        /*0248*/ 	.word	0x00000050
        /*024c*/ 	.short	0x0100
        /*024e*/ 	.byte	0x06
	.zero		1


	//   ....[11]....
        /*0250*/ 	.word	0x00000730
        /*0254*/ 	.word	0x000000ff
        /*0258*/ 	.word	0x00000058
        /*025c*/ 	.short	0x0100
        /*025e*/ 	.byte	0x06
	.zero		1


	//   ....[12]....
        /*0260*/ 	.word	0x00000740
        /*0264*/ 	.word	0x000000ff
        /*0268*/ 	.word	0x00000060
        /*026c*/ 	.short	0x0100
        /*026e*/ 	.byte	0x06
	.zero		1


	//   ....[13]....
        /*0270*/ 	.word	0x00000750
        /*0274*/ 	.word	0x000000ff
        /*0278*/ 	.word	0x00000068
        /*027c*/ 	.short	0x0100
        /*027e*/ 	.byte	0x06
	.zero		1


	//   ....[14]....
        /*0280*/ 	.word	0x00000e90
        /*0284*/ 	.word	0x0000000e
        /*0288*/ 	.word	0x00000060
        /*028c*/ 	.short	0x010a
        /*028e*/ 	.byte	0xff
	.zero		1


	//   ....[15]....
        /*0290*/ 	.word	0x00000f70
        /*0294*/ 	.word	0x0000000e
        /*0298*/ 	.word	0x00000050
        /*029c*/ 	.short	0x0101
        /*029e*/ 	.byte	0xff
	.zero		1


	//   ....[16]....
        /*02a0*/ 	.word	0x000011a0
        /*02a4*/ 	.word	0x00000002
        /*02a8*/ 	.word	0x00000060
        /*02ac*/ 	.short	0x010a
        /*02ae*/ 	.byte	0xff
	.zero		1


	//   ....[17]....
        /*02b0*/ 	.word	0x000012c0
        /*02b4*/ 	.word	0x00000002
        /*02b8*/ 	.word	0x00000050
        /*02bc*/ 	.short	0x0101
        /*02be*/ 	.byte	0xff
	.zero		1


	//   ....[18]....
        /*02c0*/ 	.word	0x000012d0
        /*02c4*/ 	.word	0x00000003
        /*02c8*/ 	.word	0x00000060
        /*02cc*/ 	.short	0x010a
        /*02ce*/ 	.byte	0xff
	.zero		1


	//   ....[19]....
        /*02d0*/ 	.word	0x00001330
        /*02d4*/ 	.word	0x000000ff
        /*02d8*/ 	.word	0x00000050
        /*02dc*/ 	.short	0x010a
        /*02de*/ 	.byte	0x20
	.zero		1


	//   ....[20]....
        /*02e0*/ 	.word	0x000013b0
        /*02e4*/ 	.word	0x000000ff
        /*02e8*/ 	.word	0x00000060
        /*02ec*/ 	.short	0x0101
        /*02ee*/ 	.byte	0x20
	.zero		1


	//   ....[21]....
        /*02f0*/ 	.word	0x00001570
        /*02f4*/ 	.word	0x000000ff
        /*02f8*/ 	.word	0x00000020
        /*02fc*/ 	.short	0x010a
        /*02fe*/ 	.byte	0x05
	.zero		1


	//   ....[22]....
        /*0300*/ 	.word	0x000016e0
        /*0304*/ 	.word	0x000000ff
        /*0308*/ 	.word	0x00000020
        /*030c*/ 	.short	0x010a
        /*030e*/ 	.byte	0x05
	.zero		1


	//   ....[23]....
        /*0310*/ 	.word	0x00001840
        /*0314*/ 	.word	0x000000ff
        /*0318*/ 	.word	0x00000020
        /*031c*/ 	.short	0x010a
        /*031e*/ 	.byte	0x1f
	.zero		1


	//   ....[24]....
        /*0320*/ 	.word	0x00001890
        /*0324*/ 	.word	0x00000003
        /*0328*/ 	.word	0x00000050
        /*032c*/ 	.short	0x010a
        /*032e*/ 	.byte	0xff
	.zero		1


	//   ....[25]....
        /*0330*/ 	.word	0x00001920
        /*0334*/ 	.word	0x00000003
        /*0338*/ 	.word	0x00000060
        /*033c*/ 	.short	0x0101
        /*033e*/ 	.byte	0xff
	.zero		1


	//   ....[26]....
        /*0340*/ 	.word	0x00001a90
        /*0344*/ 	.word	0x000000ff
        /*0348*/ 	.word	0x00000020
        /*034c*/ 	.short	0x010a
        /*034e*/ 	.byte	0x05
	.zero		1


	//   ....[27]....
        /*0350*/ 	.word	0x00001b50
        /*0354*/ 	.word	0x000000ff
        /*0358*/ 	.word	0x00000050
        /*035c*/ 	.short	0x010a
        /*035e*/ 	.byte	0x0c
	.zero		1


	//   ....[28]....
        /*0360*/ 	.word	0x00001bd0
        /*0364*/ 	.word	0x000000ff
        /*0368*/ 	.word	0x00000060
        /*036c*/ 	.short	0x0101
        /*036e*/ 	.byte	0x0c
	.zero		1


	//   ....[29]....
        /*0370*/ 	.word	0x00002040
        /*0374*/ 	.word	0x000000ff
        /*0378*/ 	.word	0x00000000
        /*037c*/ 	.short	0x010a
        /*037e*/ 	.byte	0x11
	.zero		1


	//   ....[30]....
        /*0380*/ 	.word	0x00002060
        /*0384*/ 	.word	0x000000ff
        /*0388*/ 	.word	0x00000048
        /*038c*/ 	.short	0x010a
        /*038e*/ 	.byte	0x0c
	.zero		1


	//   ....[31]....
        /*0390*/ 	.word	0x00002080
        /*0394*/ 	.word	0x000000ff
        /*0398*/ 	.word	0x00000048
        /*039c*/ 	.short	0x010a
        /*039e*/ 	.byte	0x0c
	.zero		1


	//   ....[32]....
        /*03a0*/ 	.word	0x00002290
        /*03a4*/ 	.word	0x000000ff
        /*03a8*/ 	.word	0x00000000
        /*03ac*/ 	.short	0x010a
        /*03ae*/ 	.byte	0x0d
	.zero		1


	//   ....[33]....
        /*03b0*/ 	.word	0x000023f0
        /*03b4*/ 	.word	0x000000ff
        /*03b8*/ 	.word	0x00000000
        /*03bc*/ 	.short	0x010a
        /*03be*/ 	.byte	0x10
	.zero		1


	//   ....[34]....
        /*03c0*/ 	.word	0x00002480
        /*03c4*/ 	.word	0x000000ff
        /*03c8*/ 	.word	0x00000048
        /*03cc*/ 	.short	0x010a
        /*03ce*/ 	.byte	0x0c
	.zero		1


	//   ....[35]....
        /*03d0*/ 	.word	0x00002490
        /*03d4*/ 	.word	0x00000003
        /*03d8*/ 	.word	0x00000050
        /*03dc*/ 	.short	0x010a
        /*03de*/ 	.byte	0xff
	.zero		1


	//   ....[36]....
        /*03e0*/ 	.word	0x00002540
        /*03e4*/ 	.word	0x00000003
        /*03e8*/ 	.word	0x00000060
        /*03ec*/ 	.short	0x0101
        /*03ee*/ 	.byte	0xff
	.zero		1


	//   ....[37]....
        /*03f0*/ 	.word	0x000025b0
        /*03f4*/ 	.word	0x000000ff
        /*03f8*/ 	.word	0x00000048
        /*03fc*/ 	.short	0x010a
        /*03fe*/ 	.byte	0x0c
	.zero		1


	//   ....[38]....
        /*0400*/ 	.word	0x00002950
        /*0404*/ 	.word	0x00000057
        /*0408*/ 	.word	0x00000050
        /*040c*/ 	.short	0x010a
        /*040e*/ 	.byte	0xff
	.zero		1


	//   ....[39]....
        /*0410*/ 	.word	0x000029b0
        /*0414*/ 	.word	0x00000057
        /*0418*/ 	.word	0x00000060
        /*041c*/ 	.short	0x0101
        /*041e*/ 	.byte	0xff
	.zero		1


	//   ....[40]....
        /*0420*/ 	.word	0x00002de0
        /*0424*/ 	.word	0x00000057
        /*0428*/ 	.word	0x00000040
        /*042c*/ 	.short	0x010a
        /*042e*/ 	.byte	0xff
	.zero		1


	//   ....[41]....
        /*0430*/ 	.word	0x00003230
        /*0434*/ 	.word	0x00000057
        /*0438*/ 	.word	0x00000048
        /*043c*/ 	.short	0x0101
        /*043e*/ 	.byte	0xff
	.zero		1


	//   ....[42]....
        /*0440*/ 	.word	0x00004310
        /*0444*/ 	.word	0x00000003
        /*0448*/ 	.word	0x00000050
        /*044c*/ 	.short	0x010a
        /*044e*/ 	.byte	0xff
	.zero		1


	//   ....[43]....
        /*0450*/ 	.word	0x000043c0
        /*0454*/ 	.word	0x00000003
        /*0458*/ 	.word	0x00000060
        /*045c*/ 	.short	0x0101
        /*045e*/ 	.byte	0xff
	.zero		1


	//   ....[44]....
        /*0460*/ 	.word	0x00004860
        /*0464*/ 	.word	0x0000000e
        /*0468*/ 	.word	0x00000060
        /*046c*/ 	.short	0x010a
        /*046e*/ 	.byte	0xff
	.zero		1


	//   ....[45]....
        /*0470*/ 	.word	0x000048c0
        /*0474*/ 	.word	0x00000002
        /*0478*/ 	.word	0x00000060
        /*047c*/ 	.short	0x010a
        /*047e*/ 	.byte	0xff
	.zero		1


	//   ....[46]....
        /*0480*/ 	.word	0x00004920
        /*0484*/ 	.word	0x00000003
        /*0488*/ 	.word	0x00000060
        /*048c*/ 	.short	0x010a
        /*048e*/ 	.byte	0xff
	.zero		1


	//   ....[47]....
        /*0490*/ 	.word	0x00004980
        /*0494*/ 	.word	0x00000000
        /*0498*/ 	.word	0x00000050
        /*049c*/ 	.short	0x010a
        /*049e*/ 	.byte	0xff
	.zero		1


	//   ....[48]....
        /*04a0*/ 	.word	0x00004a00
        /*04a4*/ 	.word	0x00000003
        /*04a8*/ 	.word	0x00000020
        /*04ac*/ 	.short	0x010a
        /*04ae*/ 	.byte	0xff
	.zero		1


	//   ....[49]....
        /*04b0*/ 	.word	0x00004a60
        /*04b4*/ 	.word	0x00000003
        /*04b8*/ 	.word	0x00000050
        /*04bc*/ 	.short	0x010a
        /*04be*/ 	.byte	0xff
	.zero		1


	//   ....[50]....
        /*04c0*/ 	.word	0x00004ae0
        /*04c4*/ 	.word	0x00000000
        /*04c8*/ 	.word	0x00000020
        /*04cc*/ 	.short	0x010a
        /*04ce*/ 	.byte	0xff
	.zero		1


	//   ....[51]....
        /*04d0*/ 	.word	0x00004b40
        /*04d4*/ 	.word	0x00000002
        /*04d8*/ 	.word	0x00000050
        /*04dc*/ 	.short	0x010a
        /*04de*/ 	.byte	0xff
	.zero		1


	//   ....[52]....
        /*04e0*/ 	.word	0x00004bc0
        /*04e4*/ 	.word	0x00000000
        /*04e8*/ 	.word	0x00000048
        /*04ec*/ 	.short	0x010a
        /*04ee*/ 	.byte	0xff
	.zero		1


	//   ....[53]....
        /*04f0*/ 	.word	0x00004c40
        /*04f4*/ 	.word	0x00000000
        /*04f8*/ 	.word	0x00000000
        /*04fc*/ 	.short	0x010a
        /*04fe*/ 	.byte	0xff
	.zero		1


	//   ....[54]....
        /*0500*/ 	.word	0x00004cb0
        /*0504*/ 	.word	0x00000003
        /*0508*/ 	.word	0x00000050
        /*050c*/ 	.short	0x010a
        /*050e*/ 	.byte	0xff
	.zero		1


	//   ....[55]....
        /*0510*/ 	.word	0x00004d30
        /*0514*/ 	.word	0x00000000
        /*0518*/ 	.word	0x00000048
        /*051c*/ 	.short	0x010a
        /*051e*/ 	.byte	0xff
	.zero		1


	//   ....[56]....
        /*0520*/ 	.word	0x00004d80
        /*0524*/ 	.word	0x00000057
        /*0528*/ 	.word	0x00000050
        /*052c*/ 	.short	0x010a
        /*052e*/ 	.byte	0xff
	.zero		1


	//   ....[57]....
        /*0530*/ 	.word	0x00004de0
        /*0534*/ 	.word	0x00000057
        /*0538*/ 	.word	0x00000040
        /*053c*/ 	.short	0x010a
        /*053e*/ 	.byte	0xff
	.zero		1


	//   ....[58]....
        /*0540*/ 	.word	0x00004e40
        /*0544*/ 	.word	0x00000003
        /*0548*/ 	.word	0x00000050
        /*054c*/ 	.short	0x010a
        /*054e*/ 	.byte	0xff
	.zero		1


	//----- nvinfo : EIATTR_NUM_MBARRIERS
	.align		4
.L_58:
        /*0550*/ 	.byte	0x03, 0x38
        /*0552*/ 	.short	0x000e


	//----- nvinfo : EIATTR_EXIT_INSTR_OFFSETS
	.align		4
        /*0554*/ 	.byte	0x04, 0x1c
        /*0556*/ 	.short	(.L_60 - .L_59)


	//   ....[0]....
.L_59:
        /*0558*/ 	.word	0x000025e0


	//   ....[1]....
        /*055c*/ 	.word	0x00004840


	//----- nvinfo : EIATTR_MAX_THREADS
	.align		4
.L_60:
        /*0560*/ 	.byte	0x04, 0x05
        /*0562*/ 	.short	(.L_62 - .L_61)
.L_61:
        /*0564*/ 	.word	0x000000e0
        /*0568*/ 	.word	0x00000001
        /*056c*/ 	.word	0x00000001


	//----- nvinfo : EIATTR_CRS_STACK_SIZE
	.align		4
.L_62:
        /*0570*/ 	.byte	0x04, 0x1e
        /*0572*/ 	.short	(.L_64 - .L_63)
.L_63:
        /*0574*/ 	.word	0x00000000


	//----- nvinfo : EIATTR_CBANK_PARAM_SIZE
	.align		4
.L_64:
        /*0578*/ 	.byte	0x03, 0x19
        /*057a*/ 	.short	0x0404


	//----- nvinfo : EIATTR_PARAM_CBANK
	.align		4
        /*057c*/ 	.byte	0x04, 0x0a
        /*057e*/ 	.short	(.L_66 - .L_65)
	.align		4
.L_65:
        /*0580*/ 	.word	index@(.nv.constant0.kernel_cutlass_kernel_cudnngrouped_gemmgrouped_gemm_swiglugrouped_gemm_swiglu_quantBlockScaledContiguousGroupedGemmKernel_object_at__TiledMMA_ThrLayoutVMNK11110000_PermutationMNK____MMAAt_0)
        /*0584*/ 	.short	0x0380
        /*0586*/ 	.short	0x0404


	//----- nvinfo : EIATTR_SW_WAR
	.align		4
.L_66:
        /*0588*/ 	.byte	0x04, 0x36
        /*058a*/ 	.short	(.L_68 - .L_67)
.L_67:
        /*058c*/ 	.word	0x00000008
.L_68:


//--------------------- .nv.compat                --------------------------
	.section	.nv.compat,"",@"SHT_CUDA_COMPAT_INFO"
	.align	4
        /*0000*/ 	.byte	0x02, 0x02, 0x02, 0x00, 0x02, 0x05, 0x05, 0x00, 0x02, 0x03, 0x01, 0x00, 0x02, 0x06, 0x01, 0x00


//--------------------- .nv.callgraph             --------------------------
	.section	.nv.callgraph,"",@"SHT_CUDA_CALLGRAPH"
	.align	4
	.sectionentsize	8
	.align		4
        /*0000*/ 	.word	0x00000000
	.align		4
        /*0004*/ 	.word	0xffffffff
	.align		4
        /*0008*/ 	.word	0x00000000
	.align		4
        /*000c*/ 	.word	0xfffffffe
	.align		4
        /*0010*/ 	.word	0x00000000
	.align		4
        /*0014*/ 	.word	0xfffffffd
	.align		4
        /*0018*/ 	.word	0x00000000
	.align		4
        /*001c*/ 	.word	0xfffffffc


//--------------------- .text.kernel_cutlass_kernel_cudnngrouped_gemmgrouped_gemm_swiglugrouped_gemm_swiglu_quantBlockScaledContiguousGroupedGemmKernel_object_at__TiledMMA_ThrLayoutVMNK11110000_PermutationMNK____MMAAt_0 --------------------------
	.section	.text.kernel_cutlass_kernel_cudnngrouped_gemmgrouped_gemm_swiglugrouped_gemm_swiglu_quantBlockScaledContiguousGroupedGemmKernel_object_at__TiledMMA_ThrLayoutVMNK11110000_PermutationMNK____MMAAt_0,"ax",@progbits
	.align	128
        .global         kernel_cutlass_kernel_cudnngrouped_gemmgrouped_gemm_swiglugrouped_gemm_swiglu_quantBlockScaledContiguousGroupedGemmKernel_object_at__TiledMMA_ThrLayoutVMNK11110000_PermutationMNK____MMAAt_0
        .type           kernel_cutlass_kernel_cudnngrouped_gemmgrouped_gemm_swiglugrouped_gemm_swiglu_quantBlockScaledContiguousGroupedGemmKernel_object_at__TiledMMA_ThrLayoutVMNK11110000_PermutationMNK____MMAAt_0,@function
        .size           kernel_cutlass_kernel_cudnngrouped_gemmgrouped_gemm_swiglugrouped_gemm_swiglu_quantBlockScaledContiguousGroupedGemmKernel_object_at__TiledMMA_ThrLayoutVMNK11110000_PermutationMNK____MMAAt_0,(.L_x_96 - kernel_cutlass_kernel_cudnngrouped_gemmgrouped_gemm_swiglugrouped_gemm_swiglu_quantBlockScaledContiguousGroupedGemmKernel_object_at__TiledMMA_ThrLayoutVMNK11110000_PermutationMNK____MMAAt_0)
        .other          kernel_cutlass_kernel_cudnngrouped_gemmgrouped_gemm_swiglugrouped_gemm_swiglu_quantBlockScaledContiguousGroupedGemmKernel_object_at__TiledMMA_ThrLayoutVMNK11110000_PermutationMNK____MMAAt_0,@"STO_CUDA_ENTRY STV_DEFAULT"
kernel_cutlass_kernel_cudnngrouped_gemmgrouped_gemm_swiglugrouped_gemm_swiglu_quantBlockScaledContiguousGroupedGemmKernel_object_at__TiledMMA_ThrLayoutVMNK11110000_PermutationMNK____MMAAt_0:
.text.kernel_cutlass_kernel_cudnngrouped_gemmgrouped_gemm_swiglugrouped_gemm_swiglu_quantBlockScaledContiguousGroupedGemmKernel_object_at__TiledMMA_ThrLayoutVMNK11110000_PermutationMNK____MMAAt_0:
[----:B------:R-:W1:Y:S01]  /*0000*/  LDC R1, c[0x0][0x37c] ;  /* 0x0000df00ff017b82 */ /* 0x000e620000000800 */
[----:B------:R-:W2:Y:S01]  /*0010*/  S2R R3, SR_TID.Y ;  /* 0x0000000000037919 */ /* 0x000ea20000002200 */
[----:B------:R-:W3:Y:S06]  /*0020*/  LDCU UR5, c[0x0][0x360] ;  /* 0x00006c00ff0577ac */ /* 0x000eec0008000800 */
[----:B------:R-:W4:Y:S01]  /*0030*/  S2UR UR32, SR_CgaCtaId ;  /* 0x00000000002079c3 */ /* 0x000f220000008800 */
[----:B------:R-:W2:Y:S01]  /*0040*/  S2R R0, SR_TID.Z ;  /* 0x0000000000007919 */ /* 0x000ea20000002300 */
[----:B------:R-:W2:Y:S01]  /*0050*/  LDCU UR4, c[0x0][0x364] ;  /* 0x00006c80ff0477ac */ /* 0x000ea20008000800 */
[----:B------:R-:W3:Y:S01]  /*0060*/  S2R R104, SR_TID.X ;  /* 0x0000000000687919 */ /* 0x000ee20000002100 */
[----:B------:R-:W5:Y:S01]  /*0070*/  LDCU.U8 UR8, c[0x0][0x382] ;  /* 0x00007040ff0877ac */ /* 0x000f620008000000 */
[----:B------:R-:W4:Y:S01]  /*0080*/  LDCU UR6, c[0x0][0x36c] ;  /* 0x00006d80ff0677ac */ /* 0x000f220008000800 */
[----:B------:R-:W-:Y:S01]  /*0090*/  UMOV UR14, 0x1 ;  /* 0x00000001000e7882 */ /* 0x000fe20000000000 */
[----:B----4-:R-:W-:-:S02]  /*00a0*/  ULEA.HI UR7, UR32, UR32, URZ, 0x1 ;  /* 0x0000002020077291 */ /* 0x010fc4000f8f08ff */
[----:B-----5:R-:W-:Y:S02]  /*00b0*/  ULOP3.LUT UR8, UR8, 0x1, URZ, 0xc0, !UPT ;  /* 0x0000000108087892 */ /* 0x020fe4000f8ec0ff */
[----:B------:R-:W-:Y:S02]  /*00c0*/  ULOP3.LUT UR7, UR7, 0xfffffffe, URZ, 0xc0, !UPT ;  /* 0xfffffffe07077892 */ /* 0x000fe4000f8ec0ff */
[----:B------:R-:W-:Y:S02]  /*00d0*/  UISETP.EQ.U32.AND UP3, UPT, UR6, 0x1, UPT ;  /* 0x000000010600788c */ /* 0x000fe4000bf62070 */
[----:B------:R-:W-:Y:S01]  /*00e0*/  UIADD3 UR15, UPT, UPT, -UR7, UR32, URZ ;  /* 0x00000020070f7290 */ /* 0x000fe2000fffe1ff */
[----:B--2---:R-:W-:Y:S01]  /*00f0*/  IMAD R3, R0, UR4, R3 ;  /* 0x0000000400037c24 */ /* 0x004fe2000f8e0203 */
[----:B------:R-:W-:Y:S02]  /*0100*/  UISETP.NE.U32.AND UP6, UPT, UR8, 0x1, UPT ;  /* 0x000000010800788c */ /* 0x000fe4000bfc5070 */
[----:B------:R-:W-:Y:S01]  /*0110*/  USHF.L.U32 UR21, UR14, UR15, URZ ;  /* 0x0000000f0e157299 */ /* 0x000fe200080006ff */
[----:B---3--:R-:W-:Y:S01]  /*0120*/  IMAD R123, R3, UR5, R104 ;  /* 0x00000005037b7c24 */ /* 0x008fe2000f8e0268 */
[----:B------:R-:W2:Y:S04]  /*0130*/  LDCU.U8 UR5, c[0x0][0x381] ;  /* 0x00007020ff0577ac */ /* 0x000ea80008000000 */
[----:B------:R-:W-:-:S06]  /*0140*/  SHF.R.U32.HI R123, RZ, 0x5, R123 ;  /* 0x00000005ff7b7819 */ /* 0x000fcc000001167b */
[----:B------:R-:W3:Y:S01]  /*0150*/  SHFL.IDX PT, R123, R123, RZ, 0x1f ;  /* 0x00001fff7b7b7589 */ /* 0x000ee200000e0000 */
[----:B--2---:R-:W-:-:S04]  /*0160*/  ULOP3.LUT UR5, UR5, 0x1, URZ, 0xc0, !UPT ;  /* 0x0000000105057892 */ /* 0x004fc8000f8ec0ff */
[----:B------:R-:W-:Y:S01]  /*0170*/  UISETP.NE.U32.AND UP5, UPT, UR5, 0x1, UPT ;  /* 0x000000010500788c */ /* 0x000fe2000bfa5070 */
[C---:B---3--:R-:W-:Y:S02]  /*0180*/  R2UR UR4, R123.reuse ;  /* 0x000000007b0472ca */ /* 0x048fe400000e0000 */
[----:B------:R-:W-:-:S11]  /*0190*/  ISETP.NE.AND P0, PT, R123, 0x5, PT ;  /* 0x000000057b00780c */ /* 0x000fd60003f05270 */
[----:B------:R-:W-:Y:S02]  /*01a0*/  UISETP.NE.AND UP4, UPT, UR4, URZ, UPT ;  /* 0x000000ff0400728c */ /* 0x000fe4000bf85270 */
[----:B-1----:R-:W-:Y:S09]  /*01b0*/  @P0 BRA `(.L_x_0) ;  /* 0x0000000000500947 */ /* 0x002ff20003800000 */
[----:B------:R-:W1:Y:S02]  /*01c0*/  LDCU.64 UR4, c[0x0][0x348] ;  /* 0x00006900ff0477ac */ /* 0x000e640008000a00 */
[----:B-1----:R-:W-:Y:S02]  /*01d0*/  UIADD3 UR16, UP2, UPT, UR4, 0x40, URZ ;  /* 0x0000004004107890 */ /* 0x002fe4000ff5e0ff */
[----:B------:R-:W-:Y:S02]  /*01e0*/  UIADD3 UR12, UP1, UPT, UR4, 0xc0, URZ ;  /* 0x000000c0040c7890 */ /* 0x000fe4000ff3e0ff */
[----:B------:R-:W-:Y:S02]  /*01f0*/  UIADD3 UR10, UP0, UPT, UR4, 0x140, URZ ;  /* 0x00000140040a7890 */ /* 0x000fe4000ff1e0ff */
[----:B------:R-:W-:Y:S02]  /*0200*/  UIADD3.X UR17, UPT, UPT, URZ, UR5, URZ, UP2, !UPT ;  /* 0x00000005ff117290 */ /* 0x000fe400097fe4ff */
[----:B------:R-:W-:-:S02]  /*0210*/  UIADD3 UR8, UP2, UPT, UR4, 0x1c0, URZ ;  /* 0x000001c004087890 */ /* 0x000fc4000ff5e0ff */
[----:B------:R-:W-:Y:S02]  /*0220*/  UIADD3.X UR13, UPT, UPT, URZ, UR5, URZ, UP1, !UPT ;  /* 0x00000005ff0d7290 */ /* 0x000fe40008ffe4ff */
[----:B------:R-:W-:Y:S02]  /*0230*/  UIADD3 UR6, UP1, UPT, UR4, 0x240, URZ ;  /* 0x0000024004067890 */ /* 0x000fe4000ff3e0ff */
[----:B------:R-:W-:Y:S01]  /*0240*/  UIADD3.X UR11, UPT, UPT, URZ, UR5, URZ, UP0, !UPT ;  /* 0x00000005ff0b7290 */ /* 0x000fe200087fe4ff */
[----:B------:R1:W-:Y:S01]  /*0250*/  UTMACCTL.PF [UR16] ;  /* 0x00000000100079b9 */ /* 0x0003e20008040000 */
[----:B------:R-:W-:-:S03]  /*0260*/  UIADD3 UR4, UP0, UPT, UR4, 0x2c0, URZ ;  /* 0x000002c004047890 */ /* 0x000fc6000ff1e0ff */
[----:B------:R1:W-:Y:S01]  /*0270*/  UTMACCTL.PF [UR12] ;  /* 0x000000000c0079b9 */ /* 0x0003e20008040000 */
[----:B------:R-:W-:-:S03]  /*0280*/  UIADD3.X UR9, UPT, UPT, URZ, UR5, URZ, UP2, !UPT ;  /* 0x00000005ff097290 */ /* 0x000fc600097fe4ff */
[----:B------:R1:W-:Y:S01]  /*0290*/  UTMACCTL.PF [UR10] ;  /* 0x000000000a0079b9 */ /* 0x0003e20008040000 */
[----:B------:R-:W-:Y:S02]  /*02a0*/  UIADD3.X UR7, UPT, UPT, URZ, UR5, URZ, UP1, !UPT ;  /* 0x00000005ff077290 */ /* 0x000fe40008ffe4ff */
[----:B------:R-:W-:-:S03]  /*02b0*/  UIADD3.X UR5, UPT, UPT, URZ, UR5, URZ, UP0, !UPT ;  /* 0x00000005ff057290 */ /* 0x000fc600087fe4ff */
[----:B------:R1:W-:Y:S04]  /*02c0*/  UTMACCTL.PF [UR8] ;  /* 0x00000000080079b9 */ /* 0x0003e80008040000 */
[----:B------:R1:W-:Y:S02]  /*02d0*/  UTMACCTL.PF [UR6] ;  /* 0x00000000060079b9 */ /* 0x0003e40008040000 */
[----:B------:R1:W-:Y:S02]  /*02e0*/  UTMACCTL.PF [UR4] ;  /* 0x00000000040079b9 */ /* 0x0003e40008040000 */
[----:B-1----:R-:W-:Y:S01]  /*02f0*/  NOP ;  /* 0x0000000000007918 */ /* 0x002fe20000000000 */
.L_x_0:
[----:B------:R-:W-:Y:S05]  /*0300*/  BRA.U UP4, `(.L_x_1) ;  /* 0x0000000104507547 */ /* 0x000fea000b800000 */
[----:B------:R-:W-:Y:S01]  /*0310*/  UMOV UR5, 0x400 ;  /* 0x0000040000057882 */ /* 0x000fe20000000000 */
[----:B------:R-:W-:Y:S01]  /*0320*/  UMOV UR6, 0x1 ;  /* 0x0000000100067882 */ /* 0x000fe20000000000 */
[----:B------:R-:W-:Y:S02]  /*0330*/  ULEA UR5, UR32, UR5, 0x18 ;  /* 0x0000000520057291 */ /* 0x000fe4000f8ec0ff */
[----:B------:R-:W-:-:S04]  /*0340*/  UIADD3 UR6, UPT, UPT, -UR6, 0x100000, URZ ;  /* 0x0010000006067890 */ /* 0x000fc8000fffe1ff */
[----:B------:R-:W-:Y:S02]  /*0350*/  USHF.L.U32 UR7, UR6, 0xb, URZ ;  /* 0x0000000b06077899 */ /* 0x000fe400080006ff */
[----:B------:R-:W-:Y:S01]  /*0360*/  USHF.L.U32 UR6, UR6, 0x1, URZ ;  /* 0x0000000106067899 */ /* 0x000fe200080006ff */
[----:B------:R-:W-:Y:S02]  /*0370*/  UMOV UR4, 0x2 ;  /* 0x0000000200047882 */ /* 0x000fe40000000000 */
[----:B------:R-:W-:-:S04]  /*0380*/  UIADD3 UR8, UPT, UPT, -UR4, 0x100000, URZ ;  /* 0x0010000004087890 */ /* 0x000fc8000fffe1ff */
[----:B------:R-:W-:Y:S02]  /*0390*/  USHF.L.U32 UR9, UR8, 0xb, URZ ;  /* 0x0000000b08097899 */ /* 0x000fe400080006ff */
[----:B------:R-:W-:Y:S01]  /*03a0*/  USHF.L.U32 UR8, UR8, 0x1, URZ ;  /* 0x0000000108087899 */ /* 0x000fe200080006ff */
[----:B------:R-:W1:Y:S02]  /*03b0*/  FENCE.VIEW.ASYNC.S ;  /* 0x00000000000073c6 */ /* 0x000e640000000000 */
[----:B-1----:R1:W2:Y:S01]  /*03c0*/  SYNCS.EXCH.64 URZ, [UR5], UR6 ;  /* 0x0000000605ff75b2 */ /* 0x0022a20008000100 */
[----:B------:R1:W3:Y:S01]  /*03d0*/  SYNCS.EXCH.64 URZ, [UR5+0x8], UR6 ;  /* 0x0000080605ff75b2 */ /* 0x0002e20008000100 */
[----:B------:R1:W4:Y:S01]  /*03e0*/  SYNCS.EXCH.64 URZ, [UR5+0x10], UR6 ;  /* 0x0000100605ff75b2 */ /* 0x0003220008000100 */
[----:B------:R1:W1:Y:S06]  /*03f0*/  SYNCS.EXCH.64 URZ, [UR5+0x18], UR6 ;  /* 0x0000180605ff75b2 */ /* 0x00026c0008000100 */
[----:B------:R1:W1:Y:S01]  /*0400*/  SYNCS.EXCH.64 URZ, [UR5+0x20], UR8 ;  /* 0x0000200805ff75b2 */ /* 0x0002620008000100 */
[----:B------:R1:W1:Y:S01]  /*0410*/  SYNCS.EXCH.64 URZ, [UR5+0x28], UR8 ;  /* 0x0000280805ff75b2 */ /* 0x0002620008000100 */
[----:B------:R1:W1:Y:S01]  /*0420*/  SYNCS.EXCH.64 URZ, [UR5+0x30], UR8 ;  /* 0x0000300805ff75b2 */ /* 0x0002620008000100 */
[----:B------:R1:W1:Y:S01]  /*0430*/  SYNCS.EXCH.64 URZ, [UR5+0x38], UR8 ;  /* 0x0000380805ff75b2 */ /* 0x0002620008000100 */
[----:B------:R-:W-:Y:S01]  /*0440*/  NOP ;  /* 0x0000000000007918 */ /* 0x000fe20000000000 */
.L_x_1:
[----:B------:R-:W-:Y:S01]  /*0450*/  NOP ;  /* 0x0000000000007918 */ /* 0x000fe20000000000 */
[----:B------:R-:W-:Y:S05]  /*0460*/  BRA.U !UP3, `(.L_x_2) ;  /* 0x000000010b087547 */ /* 0x000fea000b800000 */
[----:B-1234-:R-:W-:Y:S01]  /*0470*/  UCGABAR_ARV ;  /* 0x00000000000079c7 */ /* 0x01efe20008000000 */
[----:B------:R-:W-:Y:S05]  /*0480*/  BRA `(.L_x_3) ;  /* 0x0000000000047947 */ /* 0x000fea0003800000 */
.L_x_2:
[----:B-1234-:R-:W-:Y:S01]  /*0490*/  NOP ;  /* 0x0000000000007918 */ /* 0x01efe20000000000 */
.L_x_3:
[----:B------:R-:W-:Y:S05]  /*04a0*/  BRA.U !UP3, `(.L_x_4) ;  /* 0x000000010b0c7547 */ /* 0x000fea000b800000 */
[----:B------:R-:W-:Y:S01]  /*04b0*/  UCGABAR_WAIT ;  /* 0x0000000000007dc7 */ /* 0x000fe20008000000 */
[----:B------:R-:W-:Y:S01]  /*04c0*/  CCTL.IVALL ;  /* 0x00000000ff00798f */ /* 0x000fe20002000000 */
[----:B------:R-:W-:Y:S05]  /*04d0*/  BRA `(.L_x_5) ;  /* 0x0000000000047947 */ /* 0x000fea0003800000 */
.L_x_4:
[----:B------:R-:W-:Y:S06]  /*04e0*/  BAR.SYNC.DEFER_BLOCKING 0x0 ;  /* 0x0000000000007b1d */ /* 0x000fec0000010000 */
.L_x_5:
[----:B------:R-:W-:Y:S01]  /*04f0*/  @!UP4 UMOV UR6, 0x400 ;  /* 0x000004000006c882 */ /* 0x000fe20000000000 */
[----:B------:R-:W-:Y:S01]  /*0500*/  UMOV UR5, 0x1 ;  /* 0x0000000100057882 */ /* 0x000fe20000000000 */
[----:B------:R-:W-:Y:S01]  /*0510*/  UMOV UR4, 0x4 ;  /* 0x0000000400047882 */ /* 0x000fe20000000000 */
[----:B------:R-:W-:Y:S02]  /*0520*/  @!UP4 ULEA UR6, UR32, UR6, 0x18 ;  /* 0x000000062006c291 */ /* 0x000fe4000f8ec0ff */
[----:B------:R-:W-:-:S04]  /*0530*/  @!UP4 UIADD3 UR8, UPT, UPT, -UR5, 0x100000, URZ ;  /* 0x001000000508c890 */ /* 0x000fc8000fffe1ff */
[----:B------:R-:W-:Y:S02]  /*0540*/  @!UP4 USHF.L.U32 UR9, UR8, 0xb, URZ ;  /* 0x0000000b0809c899 */ /* 0x000fe400080006ff */
[----:B------:R-:W-:Y:S02]  /*0550*/  @!UP4 USHF.L.U32 UR8, UR8, 0x1, URZ ;  /* 0x000000010808c899 */ /* 0x000fe400080006ff */
[----:B------:R-:W-:-:S04]  /*0560*/  @!UP4 UIADD3 UR4, UPT, UPT, -UR4, 0x100000, URZ ;  /* 0x001000000404c890 */ /* 0x000fc8000fffe1ff */
[----:B------:R-:W-:Y:S02]  /*0570*/  @!UP4 USHF.L.U32 UR5, UR4, 0xb, URZ ;  /* 0x0000000b0405c899 */ /* 0x000fe400080006ff */
[----:B------:R-:W-:Y:S01]  /*0580*/  @!UP4 USHF.L.U32 UR4, UR4, 0x1, URZ ;  /* 0x000000010404c899 */ /* 0x000fe200080006ff */
[----:B------:R-:W1:Y:S03]  /*0590*/  FENCE.VIEW.ASYNC.S ;  /* 0x00000000000073c6 */ /* 0x000e660000000000 */
[----:B-1----:R1:W2:Y:S08]  /*05a0*/  @!UP4 SYNCS.EXCH.64 URZ, [UR6+0x40], UR8 ;  /* 0x0000400806ffc5b2 */ /* 0x0022b00008000100 */
[----:B------:R1:W3:Y:S01]  /*05b0*/  @!UP4 SYNCS.EXCH.64 URZ, [UR6+0x48], UR4 ;  /* 0x0000480406ffc5b2 */ /* 0x0002e20008000100 */
[----:B------:R-:W-:Y:S01]  /*05c0*/  NOP ;  /* 0x0000000000007918 */ /* 0x000fe20000000000 */
[----:B------:R-:W-:Y:S05]  /*05d0*/  BRA.U !UP3, `(.L_x_6) ;  /* 0x000000010b087547 */ /* 0x000fea000b800000 */
[----:B--23--:R-:W-:Y:S01]  /*05e0*/  UCGABAR_ARV ;  /* 0x00000000000079c7 */ /* 0x00cfe20008000000 */
[----:B------:R-:W-:Y:S05]  /*05f0*/  BRA `(.L_x_7) ;  /* 0x0000000000047947 */ /* 0x000fea0003800000 */
.L_x_6:
[----:B--23--:R-:W-:Y:S01]  /*0600*/  NOP ;  /* 0x0000000000007918 */ /* 0x00cfe20000000000 */
.L_x_7:
[----:B------:R-:W-:Y:S05]  /*0610*/  BRA.U !UP3, `(.L_x_8) ;  /* 0x000000010b0c7547 */ /* 0x000fea000b800000 */
[----:B------:R-:W-:Y:S01]  /*0620*/  UCGABAR_WAIT ;  /* 0x0000000000007dc7 */ /* 0x000fe20008000000 */
[----:B------:R-:W-:Y:S01]  /*0630*/  CCTL.IVALL ;  /* 0x00000000ff00798f */ /* 0x000fe20002000000 */
[----:B------:R-:W-:Y:S05]  /*0640*/  BRA `(.L_x_9) ;  /* 0x0000000000047947 */ /* 0x000fea0003800000 */
.L_x_8:
[----:B------:R-:W-:Y:S06]  /*0650*/  BAR.SYNC.DEFER_BLOCKING 0x0 ;  /* 0x0000000000007b1d */ /* 0x000fec0000010000 */
.L_x_9:
[----:B------:R-:W-:Y:S05]  /*0660*/  BRA.U UP4, `(.L_x_10) ;  /* 0x0000000104407547 */ /* 0x000fea000b800000 */
[----:B-1----:R-:W-:Y:S01]  /*0670*/  UMOV UR6, 0x400 ;  /* 0x0000040000067882 */ /* 0x002fe20000000000 */
[----:B------:R-:W-:Y:S01]  /*0680*/  UMOV UR5, 0x20 ;  /* 0x0000002000057882 */ /* 0x000fe20000000000 */
[----:B------:R-:W-:Y:S01]  /*0690*/  UMOV UR4, 0xc0 ;  /* 0x000000c000047882 */ /* 0x000fe20000000000 */
[----:B------:R-:W-:Y:S02]  /*06a0*/  ULEA UR6, UR32, UR6, 0x18 ;  /* 0x0000000620067291 */ /* 0x000fe4000f8ec0ff */
[----:B------:R-:W-:-:S04]  /*06b0*/  UIADD3 UR8, UPT, UPT, -UR5, 0x100000, URZ ;  /* 0x0010000005087890 */ /* 0x000fc8000fffe1ff */
[----:B------:R-:W-:Y:S02]  /*06c0*/  USHF.L.U32 UR9, UR8, 0xb, URZ ;  /* 0x0000000b08097899 */ /* 0x000fe400080006ff */
[----:B------:R-:W-:Y:S02]  /*06d0*/  USHF.L.U32 UR8, UR8, 0x1, URZ ;  /* 0x0000000108087899 */ /* 0x000fe400080006ff */
[----:B------:R-:W-:-:S04]  /*06e0*/  UIADD3 UR4, UPT, UPT, -UR4, 0x100000, URZ ;  /* 0x0010000004047890 */ /* 0x000fc8000fffe1ff */
[----:B------:R-:W-:Y:S02]  /*06f0*/  USHF.L.U32 UR5, UR4, 0xb, URZ ;  /* 0x0000000b04057899 */ /* 0x000fe400080006ff */
[----:B------:R-:W-:Y:S01]  /*0700*/  USHF.L.U32 UR4, UR4, 0x1, URZ ;  /* 0x0000000104047899 */ /* 0x000fe200080006ff */
[----:B------:R-:W1:Y:S03]  /*0710*/  FENCE.VIEW.ASYNC.S ;  /* 0x00000000000073c6 */ /* 0x000e660000000000 */
[----:B-1----:R2:W3:Y:S01]  /*0720*/  SYNCS.EXCH.64 URZ, [UR6+0x50], UR8 ;  /* 0x0000500806ff75b2 */ /* 0x0024e20008000100 */
[----:B------:R2:W4:Y:S07]  /*0730*/  SYNCS.EXCH.64 URZ, [UR6+0x58], UR8 ;  /* 0x0000580806ff75b2 */ /* 0x00052e0008000100 */
[----:B------:R2:W1:Y:S01]  /*0740*/  SYNCS.EXCH.64 URZ, [UR6+0x60], UR4 ;  /* 0x0000600406ff75b2 */ /* 0x0004620008000100 */
[----:B------:R2:W1:Y:S02]  /*0750*/  SYNCS.EXCH.64 URZ, [UR6+0x68], UR4 ;  /* 0x0000680406ff75b2 */ /* 0x0004640008000100 */
[----:B--2---:R-:W-:Y:S01]  /*0760*/  NOP ;  /* 0x0000000000007918 */ /* 0x004fe20000000000 */
.L_x_10:
[----:B------:R-:W-:Y:S01]  /*0770*/  NOP ;  /* 0x0000000000007918 */ /* 0x000fe20000000000 */
[----:B-1-34-:R-:W-:Y:S06]  /*0780*/  BAR.SYNC.DEFER_BLOCKING 0x0 ;  /* 0x0000000000007b1d */ /* 0x01afec0000010000 */
[----:B------:R-:W-:Y:S05]  /*0790*/  BRA.U !UP3, `(.L_x_11) ;  /* 0x000000010b087547 */ /* 0x000fea000b800000 */
[----:B------:R-:W-:Y:S01]  /*07a0*/  UCGABAR_ARV ;  /* 0x00000000000079c7 */ /* 0x000fe20008000000 */
[----:B------:R-:W-:Y:S05]  /*07b0*/  BRA `(.L_x_12) ;  /* 0x0000000000047947 */ /* 0x000fea0003800000 */
.L_x_11:
[----:B------:R-:W-:Y:S01]  /*07c0*/  NOP ;  /* 0x0000000000007918 */ /* 0x000fe20000000000 */
.L_x_12:
[----:B------:R-:W-:Y:S05]  /*07d0*/  BRA.U !UP3, `(.L_x_13) ;  /* 0x000000010b0c7547 */ /* 0x000fea000b800000 */
[----:B------:R-:W-:Y:S01]  /*07e0*/  UCGABAR_WAIT ;  /* 0x0000000000007dc7 */ /* 0x000fe20008000000 */
[----:B------:R-:W-:Y:S01]  /*07f0*/  CCTL.IVALL ;  /* 0x00000000ff00798f */ /* 0x000fe20002000000 */
[----:B------:R-:W-:Y:S05]  /*0800*/  BRA `(.L_x_14) ;  /* 0x0000000000047947 */ /* 0x000fea0003800000 */
.L_x_13:
[----:B------:R-:W-:Y:S06]  /*0810*/  BAR.SYNC.DEFER_BLOCKING 0x0 ;  /* 0x0000000000007b1d */ /* 0x000fec0000010000 */
.L_x_14:
[----:B------:R-:W-:Y:S01]  /*0820*/  ISETP.NE.AND P0, PT, R123, 0x6, PT ;  /* 0x000000067b00780c */ /* 0x000fe20003f05270 */
[----:B------:R-:W1:-:S12]  /*0830*/  LDCU.64 UR22, c[0x0][0x358] ;  /* 0x00006b00ff1677ac */ /* 0x000e580008000a00 */
[----:B------:R-:W-:Y:S05]  /*0840*/  @P0 BRA `(.L_x_15) ;  /* 0x0000000800a80947 */ /* 0x000fea0003800000 */
[----:B------:R-:W-:Y:S01]  /*0850*/  LOP3.LUT R0, R104, 0x1f, RZ, 0xc0, !PT ;  /* 0x0000001f68007812 */ /* 0x000fe200078ec0ff */
[----:B------:R-:W-:Y:S01]  /*0860*/  IMAD.MOV.U32 R18, RZ, RZ, 0x7fffffff ;  /* 0x7fffffffff127424 */ /* 0x000fe200078e00ff */
[----:B------:R-:W2:Y:S01]  /*0870*/  S2UR UR9, SR_CTAID.Z ;  /* 0x00000000000979c3 */ /* 0x000ea20000002700 */
[----:B------:R-:W2:Y:S01]  /*0880*/  LDCU.64 UR6, c[0x0][0x760] ;  /* 0x0000ec00ff0677ac */ /* 0x000ea20008000a00 */
[C---:B------:R-:W-:Y:S01]  /*0890*/  ISETP.GT.U32.AND P0, PT, R0.reuse, 0x7, PT ;  /* 0x000000070000780c */ /* 0x040fe20003f04070 */
[----:B------:R-:W3:Y:S01]  /*08a0*/  LDCU.U8 UR8, c[0x0][0x768] ;  /* 0x0000ed00ff0877ac */ /* 0x000ee20008000000 */
[----:B------:R-:W4:Y:S01]  /*08b0*/  LDCU.U8 UR10, c[0x0][0x769] ;  /* 0x0000ed20ff0a77ac */ /* 0x000f220008000000 */
[----:B------:R-:W5:Y:S10]  /*08c0*/  LDCU UR24, c[0x0][0x770] ;  /* 0x0000ee00ff1877ac */ /* 0x000f740008000800 */
[----:B------:R-:W1:Y:S02]  /*08d0*/  @!P0 LDC.64 R2, c[0x0][0x748] ;  /* 0x0001d200ff028b82 */ /* 0x000e640000000a00 */
[----:B-1----:R-:W-:-:S05]  /*08e0*/  @!P0 IMAD.WIDE.U32 R2, R0, 0x4, R2 ;  /* 0x0000000400028825 */ /* 0x002fca00078e0002 */
[----:B------:R-:W5:Y:S01]  /*08f0*/  @!P0 LDG.E R18, desc[UR22][R2.64] ;  /* 0x0000001602128981 */ /* 0x000f62000c1e1900 */
[----:B--2---:R-:W-:Y:S01]  /*0900*/  UIMAD.WIDE.U32 UR4, UR9, UR7, URZ ;  /* 0x00000007090472a5 */ /* 0x004fe2000f8e00ff */
[----:B------:R-:W1:Y:S01]  /*0910*/  S2UR UR16, SR_CTAID.X ;  /* 0x00000000001079c3 */ /* 0x000e620000002500 */
[----:B------:R-:W-:Y:S01]  /*0920*/  UISETP.GT.U32.AND UP0, UPT, UR9, 0xff, UPT ;  /* 0x000000ff0900788c */ /* 0x000fe2000bf04070 */
[----:B------:R-:W-:Y:S02]  /*0930*/  HFMA2 R0, -RZ, RZ, 0, 5.9604644775390625e-08 ;  /* 0x00000001ff007431 */ /* 0x000fe400000001ff */
[----:B------:R-:W-:Y:S02]  /*0940*/  IMAD.MOV.U32 R10, RZ, RZ, RZ ;  /* 0x000000ffff0a7224 */ /* 0x000fe400078e00ff */
[----:B------:R-:W-:Y:S02]  /*0950*/  UMOV UR11, UR5 ;  /* 0x00000005000b7c82 */ /* 0x000fe40008000000 */
[----:B------:R-:W-:-:S02]  /*0960*/  UIADD3 UR7, UPT, UPT, -UR11, UR9, URZ ;  /* 0x000000090b077290 */ /* 0x000fc4000fffe1ff */
[----:B------:R-:W2:Y:S02]  /*0970*/  LDCU.64 UR4, c[0x0][0x778] ;  /* 0x0000ef00ff0477ac */ /* 0x000ea40008000a00 */
[----:B---3--:R-:W-:-:S04]  /*0980*/  USHF.R.U32.HI UR7, URZ, UR8, UR7 ;  /* 0x00000008ff077299 */ /* 0x008fc80008011607 */
[----:B------:R-:W-:-:S04]  /*0990*/  UIADD3 UR11, UPT, UPT, UR11, UR7, URZ ;  /* 0x000000070b0b7290 */ /* 0x000fc8000fffe0ff */
[----:B----4-:R-:W-:Y:S02]  /*09a0*/  USHF.R.U32.HI UR11, URZ, UR10, UR11 ;  /* 0x0000000aff0b7299 */ /* 0x010fe4000801160b */
[----:B-1----:R-:W-:Y:S02]  /*09b0*/  ULOP3.LUT UR16, UR16, 0x1, URZ, 0xc0, !UPT ;  /* 0x0000000110107892 */ /* 0x002fe4000f8ec0ff */
[----:B------:R-:W-:Y:S01]  /*09c0*/  UIADD3 UR11, UPT, UPT, -UR11, URZ, URZ ;  /* 0x000000ff0b0b7290 */ /* 0x000fe2000fffe1ff */
[----:B------:R-:W1:Y:S03]  /*09d0*/  LDCU.U8 UR7, c[0x0][0x780] ;  /* 0x0000f000ff0777ac */ /* 0x000e660008000000 */
[----:B------:R-:W-:-:S04]  /*09e0*/  UIMAD UR6, UR11, UR6, UR9 ;  /* 0x000000060b0672a4 */ /* 0x000fc8000f8e0209 */
[----:B--2---:R-:W-:-:S03]  /*09f0*/  UIMAD.WIDE.U32 UR12, UR6, UR5, URZ ;  /* 0x00000005060c72a5 */ /* 0x004fc6000f8e00ff */
[----:B------:R-:W2:Y:S04]  /*0a00*/  LDCU.U8 UR11, c[0x0][0x781] ;  /* 0x0000f020ff0b77ac */ /* 0x000ea80008000000 */
[----:B------:R-:W-:Y:S02]  /*0a10*/  UMOV UR5, UR13 ;  /* 0x0000000d00057c82 */ /* 0x000fe40008000000 */
[----:B------:R-:W-:Y:S02]  /*0a20*/  UIADD3 UR18, UPT, UPT, UR6, -UR5, URZ ;  /* 0x8000000506127290 */ /* 0x000fe4000fffe0ff */
[----:B------:R-:W3:Y:S02]  /*0a30*/  LDCU.U8 UR13, c[0x0][0x774] ;  /* 0x0000ee80ff0d77ac */ /* 0x000ee40008000000 */
[----:B-1----:R-:W-:Y:S01]  /*0a40*/  USHF.R.U32.HI UR18, URZ, UR7, UR18 ;  /* 0x00000007ff127299 */ /* 0x002fe20008011612 */
[----:B------:R-:W1:Y:S03]  /*0a50*/  LDCU.U8 UR12, c[0x0][0x775] ;  /* 0x0000eea0ff0c77ac */ /* 0x000e660008000000 */
[----:B------:R-:W-:Y:S01]  /*0a60*/  UIADD3 UR18, UPT, UPT, UR5, UR18, URZ ;  /* 0x0000001205127290 */ /* 0x000fe2000fffe0ff */
[----:B------:R-:W4:Y:S03]  /*0a70*/  LDCU UR5, c[0x0][0x76c] ;  /* 0x0000ed80ff0577ac */ /* 0x000f260008000800 */
[----:B--2---:R-:W-:-:S04]  /*0a80*/  USHF.R.U32.HI UR18, URZ, UR11, UR18 ;  /* 0x0000000bff127299 */ /* 0x004fc80008011612 */
[----:B-----5:R-:W-:-:S07]  /*0a90*/  UIMAD.WIDE.U32 UR24, UR18, UR24, URZ ;  /* 0x00000018121872a5 */ /* 0x020fce000f8e00ff */
[----:B------:R-:W-:Y:S02]  /*0aa0*/  UMOV UR19, UR25 ;  /* 0x0000001900137c82 */ /* 0x000fe40008000000 */
[----:B------:R-:W-:-:S04]  /*0ab0*/  UIADD3 UR17, UPT, UPT, UR18, -UR19, URZ ;  /* 0x8000001312117290 */ /* 0x000fc8000fffe0ff */
[----:B---3--:R-:W-:-:S04]  /*0ac0*/  USHF.R.U32.HI UR17, URZ, UR13, UR17 ;  /* 0x0000000dff117299 */ /* 0x008fc80008011611 */
[----:B------:R-:W-:-:S04]  /*0ad0*/  UIADD3 UR17, UPT, UPT, UR19, UR17, URZ ;  /* 0x0000001113117290 */ /* 0x000fc8000fffe0ff */
[----:B-1----:R-:W-:-:S04]  /*0ae0*/  USHF.R.U32.HI UR17, URZ, UR12, UR17 ;  /* 0x0000000cff117299 */ /* 0x002fc80008011611 */
[----:B------:R-:W-:-:S04]  /*0af0*/  UIADD3 UR17, UPT, UPT, -UR17, URZ, URZ ;  /* 0x000000ff11117290 */ /* 0x000fc8000fffe1ff */
[----:B----4-:R-:W-:Y:S02]  /*0b00*/  UIMAD UR5, UR17, UR5, UR18 ;  /* 0x00000005110572a4 */ /* 0x010fe4000f8e0212 */
[----:B------:R-:W-:Y:S02]  /*0b10*/  UIADD3 UR18, UPT, UPT, -UR18, URZ, URZ ;  /* 0x000000ff12127290 */ /* 0x000fe4000fffe1ff */
[----:B------:R-:W-:Y:S02]  /*0b20*/  UIADD3 UR5, UPT, UPT, UR5, UR5, URZ ;  /* 0x0000000505057290 */ /* 0x000fe4000fffe0ff */
[----:B------:R-:W-:Y:S02]  /*0b30*/  UIMAD UR4, UR18, UR4, UR6 ;  /* 0x00000004120472a4 */ /* 0x000fe4000f8e0206 */
[----:B------:R-:W-:-:S04]  /*0b40*/  ULOP3.LUT UR5, UR5, UR16, URZ, 0xfc, !UPT ;  /* 0x0000001005057292 */ /* 0x000fc8000f8efcff */
[----:B------:R-:W-:Y:S02]  /*0b50*/  MOV R5, UR4 ;  /* 0x0000000400057c02 */ /* 0x000fe40008000f00 */
[----:B------:R-:W-:Y:S01]  /*0b60*/  IMAD.U32 R4, RZ, RZ, UR5 ;  /* 0x00000005ff047e24 */ /* 0x000fe2000f8e00ff */
[----:B------:R1:W2:Y:S01]  /*0b70*/  SHFL.IDX PT, R2, R18, 0x7, 0x1f ;  /* 0x00e01f0012027f89 */ /* 0x0002a200000e0000 */
[----:B------:R-:W-:Y:S05]  /*0b80*/  BRA.U UP0, `(.L_x_16) ;  /* 0x0000000500647547 */ /* 0x000fea000b800000 */
[----:B------:R-:W3:Y:S01]  /*0b90*/  LDC R0, c[0x0][0x374] ;  /* 0x0000dd00ff007b82 */ /* 0x000ee20000000800 */
[----:B--2---:R-:W-:Y:S01]  /*0ba0*/  SHF.R.S32.HI R17, RZ, 0x1f, R2 ;  /* 0x0000001fff117819 */ /* 0x004fe20000011402 */
[----:B------:R-:W-:Y:S02]  /*0bb0*/  IMAD.U32 R19, RZ, RZ, UR9 ;  /* 0x00000009ff137e24 */ /* 0x000fe4000f8e00ff */
[----:B------:R-:W-:Y:S01]  /*0bc0*/  IMAD.MOV.U32 R6, RZ, RZ, -0x1 ;  /* 0xffffffffff067424 */ /* 0x000fe200078e00ff */
[----:B------:R-:W-:Y:S01]  /*0bd0*/  LEA.HI R17, R17, R2, RZ, 0x7 ;  /* 0x0000000211117211 */ /* 0x000fe200078f38ff */
[----:B------:R-:W-:Y:S02]  /*0be0*/  IMAD.MOV.U32 R10, RZ, RZ, RZ ;  /* 0x000000ffff0a7224 */ /* 0x000fe400078e00ff */
[----:B------:R-:W3:Y:S01]  /*0bf0*/  LDC R7, c[0x0][0x370] ;  /* 0x0000dc00ff077b82 */ /* 0x000ee20000000800 */
[----:B------:R-:W-:Y:S01]  /*0c00*/  LOP3.LUT R3, R17, 0xffffff80, RZ, 0xc0, !PT ;  /* 0xffffff8011037812 */ /* 0x000fe200078ec0ff */
[----:B------:R-:W-:-:S03]  /*0c10*/  IMAD.MOV.U32 R15, RZ, RZ, RZ ;  /* 0x000000ffff0f7224 */ /* 0x000fc600078e00ff */
[----:B------:R-:W-:-:S03]  /*0c20*/  ISETP.NE.AND P0, PT, R2, R3, PT ;  /* 0x000000030200720c */ /* 0x000fc60003f05270 */
[----:B------:R-:W2:Y:S01]  /*0c30*/  LDC R16, c[0x0][0x378] ;  /* 0x0000de00ff107b82 */ /* 0x000ea20000000800 */
[----:B------:R-:W-:-:S07]  /*0c40*/  ISETP.LT.AND P0, PT, R2, RZ, P0 ;  /* 0x000000ff0200720c */ /* 0x000fce0000701270 */
[----:B------:R-:W4:Y:S08]  /*0c50*/  LDC R12, c[0x0][0x770] ;  /* 0x0001dc00ff0c7b82 */ /* 0x000f300000000800 */
[----:B------:R-:W1:Y:S01]  /*0c60*/  LDC R11, c[0x0][0x76c] ;  /* 0x0001db00ff0b7b82 */ /* 0x000e620000000800 */
[----:B---3--:R-:W-:Y:S01]  /*0c70*/  IMAD R7, R0, R7, RZ ;  /* 0x0000000700077224 */ /* 0x008fe200078e02ff */
[----:B------:R-:W-:-:S02]  /*0c80*/  SHF.R.S32.HI R0, RZ, 0x7, R17 ;  /* 0x00000007ff007819 */ /* 0x000fc40000011411 */
[----:B------:R-:W-:-:S03]  /*0c90*/  LEA.HI.SX32 R17, R17, 0xffffffff, 0x19 ;  /* 0xffffffff11117811 */ /* 0x000fc600078fcaff */
[----:B------:R-:W-:Y:S01]  /*0ca0*/  @!P0 IMAD.MOV R17, RZ, RZ, R0 ;  /* 0x000000ffff118224 */ /* 0x000fe200078e0200 */
[----:B------:R-:W3:Y:S01]  /*0cb0*/  LDC.64 R8, c[0x0][0x760] ;  /* 0x0001d800ff087b82 */ /* 0x000ee20000000a00 */
[----:B--2---:R-:W-:Y:S02]  /*0cc0*/  IMAD R16, R7, R16, RZ ;  /* 0x0000001007107224 */ /* 0x004fe400078e02ff */
[----:B------:R-:W-:-:S03]  /*0cd0*/  IMAD.MOV.U32 R0, RZ, RZ, 0x1 ;  /* 0x00000001ff007424 */ /* 0x000fc600078e00ff */
[----:B------:R-:W-:Y:S02]  /*0ce0*/  LEA.HI R16, R16, R16, RZ, 0x1 ;  /* 0x0000001010107211 */ /* 0x000fe400078f08ff */
[----:B------:R-:W2:Y:S02]  /*0cf0*/  LDC.64 R2, c[0x0][0x778] ;  /* 0x0001de00ff027b82 */ /* 0x000ea40000000a00 */
[----:B----4-:R-:W-:-:S07]  /*0d00*/  SHF.R.S32.HI R16, RZ, 0x1, R16 ;  /* 0x00000001ff107819 */ /* 0x010fce0000011410 */
.L_x_21:
[----:B------:R-:W-:-:S13]  /*0d10*/  ISETP.GE.AND P0, PT, R4, R17, PT ;  /* 0x000000110400720c */ /* 0x000fda0003f06270 */
[----:B------:R-:W-:Y:S05]  /*0d20*/  @P0 BRA `(.L_x_17) ;  /* 0x0000000000940947 */ /* 0x000fea0003800000 */
[----:B------:R-:W-:-:S04]  /*0d30*/  SHF.L.U32 R7, R4, 0x7, RZ ;  /* 0x0000000704077819 */ /* 0x000fc800000006ff */
[----:B------:R-:W-:-:S13]  /*0d40*/  ISETP.GE.AND P0, PT, R7, R15, PT ;  /* 0x0000000f0700720c */ /* 0x000fda0003f06270 */
[----:B------:R-:W-:Y:S05]  /*0d50*/  @!P0 BRA `(.L_x_18) ;  /* 0x0000000000388947 */ /* 0x000fea0003800000 */
[----:B------:R-:W-:Y:S01]  /*0d60*/  VIADD R13, R6, 0x1 ;  /* 0x00000001060d7836 */ /* 0x000fe20000000000 */
[----:B------:R-:W-:-:S04]  /*0d70*/  MOV R6, 0xffffffff ;  /* 0xffffffff00067802 */ /* 0x000fc80000000f00 */
[----:B------:R-:W-:-:S13]  /*0d80*/  ISETP.GT.U32.AND P0, PT, R13, 0x1f, PT ;  /* 0x0000001f0d00780c */ /* 0x000fda0003f04070 */
[----:B------:R-:W-:Y:S05]  /*0d90*/  @P0 BRA `(.L_x_19) ;  /* 0x0000000000240947 */ /* 0x000fea0003800000 */
[----:B------:R-:W-:Y:S01]  /*0da0*/  ISETP.GT.AND P0, PT, R18, R7, PT ;  /* 0x000000071200720c */ /* 0x000fe20003f04270 */
[----:B------:R-:W-:-:S05]  /*0db0*/  IMAD.MOV.U32 R6, RZ, RZ, -0x1 ;  /* 0xffffffffff067424 */ /* 0x000fca00078e00ff */
[----:B------:R-:W-:-:S07]  /*0dc0*/  SHF.L.U32 R6, R6, R13, RZ ;  /* 0x0000000d06067219 */ /* 0x000fce00000006ff */
[----:B------:R-:W-:-:S04]  /*0dd0*/  VOTE.ANY R7, PT, P0 ;  /* 0x0000000000077806 */ /* 0x000fc800000e0100 */
[----:B------:R-:W-:-:S05]  /*0de0*/  LOP3.LUT P0, R7, R7, RZ, R6, 0xa0, !PT ;  /* 0x000000ff07077212 */ /* 0x000fca000780a006 */
[----:B------:R-:W-:-:S05]  /*0df0*/  VIADD R6, R7, 0xffffffff ;  /* 0xffffffff07067836 */ /* 0x000fca0000000000 */
[----:B------:R-:W-:-:S04]  /*0e00*/  LOP3.LUT R7, R7, R6, RZ, 0xc, !PT ;  /* 0x0000000607077212 */ /* 0x000fc800078e0cff */
[----:B------:R-:W4:Y:S02]  /*0e10*/  POPC R6, R7 ;  /* 0x0000000700067309 */ /* 0x000f240000000000 */
[----:B----4-:R-:W-:-:S07]  /*0e20*/  SEL R6, R6, 0xffffffff, P0 ;  /* 0xffffffff06067807 */ /* 0x010fce0000000000 */
.L_x_19:
[----:B------:R4:W3:Y:S02]  /*0e30*/  SHFL.IDX PT, R15, R18, R6, 0x1f ;  /* 0x00001f06120f7589 */ /* 0x0008e400000e0000 */
.L_x_18:
[----:B------:R-:W5:Y:S01]  /*0e40*/  S2R R13, SR_CgaCtaId ;  /* 0x00000000000d7919 */ /* 0x000f620000008800 */
[----:B------:R-:W-:Y:S01]  /*0e50*/  MOV R14, 0x400 ;  /* 0x00000400000e7802 */ /* 0x000fe20000000f00 */
[----:B------:R-:W-:-:S03]  /*0e60*/  IMAD.U32 R21, R0, -0x80000000, RZ ;  /* 0x8000000000157824 */ /* 0x000fc600078e00ff */
[----:B-----5:R-:W-:-:S05]  /*0e70*/  LEA R13, R13, R14, 0x18 ;  /* 0x0000000e0d0d7211 */ /* 0x020fca00078ec0ff */
[----:B------:R-:W-:-:S04]  /*0e80*/  IMAD R14, R10, 0x8, R13 ;  /* 0x000000080a0e7824 */ /* 0x000fc800078e020d */
[----:B------:R-:W5:Y:S02]  /*0e90*/  SYNCS.PHASECHK.TRANS64.TRYWAIT P0, [R14+URZ+0x60], R21 ;  /* 0x000060150e0075a7 */ /* 0x000f6400080011ff */
[----:B-----5:R-:W-:Y:S05]  /*0ea0*/  @!P0 BRA `(.L_x_20) ;  /* 0x0000003800688947 */ /* 0x020fea0003800000 */
.L_x_70:
[----:B------:R-:W-:Y:S01]  /*0eb0*/  ELECT P0, URZ, PT ;  /* 0x0000000000ff782f */ /* 0x000fe20003800000 */
[----:B------:R-:W-:-:S12]  /*0ec0*/  IMAD.MOV.U32 R7, RZ, RZ, 0x1 ;  /* 0x00000001ff077424 */ /* 0x000fd800078e00ff */
[C---:B------:R-:W-:Y:S02]  /*0ed0*/  @P0 IMAD R13, R10.reuse, 0x10, R13 ;  /* 0x000000100a0d0824 */ /* 0x040fe400078e020d */
[----:B------:R-:W-:-:S03]  /*0ee0*/  VIADD R10, R10, 0x1 ;  /* 0x000000010a0a7836 */ /* 0x000fc60000000000 */
[----:B------:R4:W-:Y:S02]  /*0ef0*/  @P0 STS.128 [R13+0x37c10], R4 ;  /* 0x037c10040d000388 */ /* 0x0009e40000000c00 */
[----:B------:R-:W-:Y:S01]  /*0f00*/  ISETP.NE.AND P0, PT, R10, 0x2, PT ;  /* 0x000000020a00780c */ /* 0x000fe20003f05270 */
[----:B------:R5:W-:Y:S06]  /*0f10*/  MEMBAR.ALL.CTA ;  /* 0x0000000000007992 */ /* 0x000bec0000008000 */
[----:B-----5:R-:W5:Y:S01]  /*0f20*/  FENCE.VIEW.ASYNC.S ;  /* 0x00000000000073c6 */ /* 0x020f620000000000 */
[----:B----4-:R-:W-:-:S02]  /*0f30*/  SEL R21, RZ, 0x1, P0 ;  /* 0x00000001ff157807 */ /* 0x010fc40000000000 */
[----:B------:R-:W-:Y:S02]  /*0f40*/  SEL R10, R10, RZ, P0 ;  /* 0x000000ff0a0a7207 */ /* 0x000fe40000000000 */
[----:B------:R-:W-:Y:S01]  /*0f50*/  LOP3.LUT R0, R0, R21, RZ, 0x3c, !PT ;  /* 0x0000001500007212 */ /* 0x000fe200078e3cff */
[----:B-----5:R-:W-:Y:S06]  /*0f60*/  BAR.SYNC.DEFER_BLOCKING 0x4, 0x20 ;  /* 0x0100800000007b1d */ /* 0x020fec0000010000 */
[----:B------:R4:W-:Y:S02]  /*0f70*/  SYNCS.ARRIVE.TRANS64.ART0 RZ, [R14+URZ+0x50], R7 ;  /* 0x000050070eff79a7 */ /* 0x0009e400085000ff */
.L_x_17:
[----:B------:R-:W-:-:S04]  /*0f80*/  IMAD.IADD R19, R16, 0x1, R19 ;  /* 0x0000000110137824 */ /* 0x000fc800078e0213 */
[C---:B---3--:R-:W-:Y:S01]  /*0f90*/  IMAD.HI.U32 R5, R19.reuse, R9, RZ ;  /* 0x0000000913057227 */ /* 0x048fe200078e00ff */
[----:B------:R-:W-:-:S04]  /*0fa0*/  ISETP.GE.AND P0, PT, R19, 0x100, PT ;  /* 0x000001001300780c */ /* 0x000fc80003f06270 */
[----:B------:R-:W-:-:S04]  /*0fb0*/  IADD3 R4, PT, PT, R19, -R5, RZ ;  /* 0x8000000513047210 */ /* 0x000fc80007ffe0ff */
[----:B------:R-:W-:-:S05]  /*0fc0*/  SHF.R.U32.HI R4, RZ, UR8, R4 ;  /* 0x00000008ff047c19 */ /* 0x000fca0008011604 */
[----:B------:R-:W-:-:S05]  /*0fd0*/  IMAD.IADD R4, R5, 0x1, R4 ;  /* 0x0000000105047824 */ /* 0x000fca00078e0204 */
[----:B----4-:R-:W-:-:S04]  /*0fe0*/  SHF.R.U32.HI R14, RZ, UR10, R4 ;  /* 0x0000000aff0e7c19 */ /* 0x010fc80008011604 */
[----:B------:R-:W-:-:S05]  /*0ff0*/  IADD3 R14, PT, PT, -R14, RZ, RZ ;  /* 0x000000ff0e0e7210 */ /* 0x000fca0007ffe1ff */
[----:B------:R-:W-:-:S04]  /*1000*/  IMAD R14, R8, R14, R19 ;  /* 0x0000000e080e7224 */ /* 0x000fc800078e0213 */
[----:B--2---:R-:W-:-:S04]  /*1010*/  IMAD.HI.U32 R5, R14, R3, RZ ;  /* 0x000000030e057227 */ /* 0x004fc800078e00ff */
[----:B------:R-:W-:-:S05]  /*1020*/  IMAD.IADD R4, R14, 0x1, -R5 ;  /* 0x000000010e047824 */ /* 0x000fca00078e0a05 */
[----:B------:R-:W-:-:S04]  /*1030*/  SHF.R.U32.HI R4, RZ, UR7, R4 ;  /* 0x00000007ff047c19 */ /* 0x000fc80008011604 */
[----:B------:R-:W-:-:S04]  /*1040*/  IADD3 R5, PT, PT, R5, R4, RZ ;  /* 0x0000000405057210 */ /* 0x000fc80007ffe0ff */
[----:B------:R-:W-:-:S05]  /*1050*/  SHF.R.U32.HI R5, RZ, UR11, R5 ;  /* 0x0000000bff057c19 */ /* 0x000fca0008011605 */
[----:B------:R-:W-:-:S04]  /*1060*/  IMAD.HI.U32 R7, R5, R12, RZ ;  /* 0x0000000c05077227 */ /* 0x000fc800078e00ff */
[----:B------:R-:W-:-:S05]  /*1070*/  IMAD.IADD R4, R5, 0x1, -R7 ;  /* 0x0000000105047824 */ /* 0x000fca00078e0a07 */
[----:B------:R-:W-:-:S04]  /*1080*/  SHF.R.U32.HI R4, RZ, UR13, R4 ;  /* 0x0000000dff047c19 */ /* 0x000fc80008011604 */
[----:B------:R-:W-:-:S04]  /*1090*/  IADD3 R4, PT, PT, R7, R4, RZ ;  /* 0x0000000407047210 */ /* 0x000fc80007ffe0ff */
[----:B------:R-:W-:-:S05]  /*10a0*/  SHF.R.U32.HI R4, RZ, UR12, R4 ;  /* 0x0000000cff047c19 */ /* 0x000fca0008011604 */
[----:B------:R-:W-:-:S04]  /*10b0*/  IMAD.MOV R4, RZ, RZ, -R4 ;  /* 0x000000ffff047224 */ /* 0x000fc800078e0a04 */
[----:B-1----:R-:W-:Y:S01]  /*10c0*/  IMAD R4, R11, R4, R5 ;  /* 0x000000040b047224 */ /* 0x002fe200078e0205 */
[----:B------:R-:W-:-:S03]  /*10d0*/  IADD3 R5, PT, PT, -R5, RZ, RZ ;  /* 0x000000ff05057210 */ /* 0x000fc60007ffe1ff */
[----:B------:R-:W-:Y:S02]  /*10e0*/  IMAD.IADD R4, R4, 0x1, R4 ;  /* 0x0000000104047824 */ /* 0x000fe400078e0204 */
[----:B------:R-:W-:-:S03]  /*10f0*/  IMAD R5, R2, R5, R14 ;  /* 0x0000000502057224 */ /* 0x000fc600078e020e */
[----:B------:R-:W-:Y:S01]  /*1100*/  LOP3.LUT R4, R4, UR16, RZ, 0xfc, !PT ;  /* 0x0000001004047c12 */ /* 0x000fe2000f8efcff */
[----:B------:R-:W-:Y:S06]  /*1110*/  @!P0 BRA `(.L_x_21) ;  /* 0xfffffff800fc8947 */ /* 0x000fec000383ffff */
.L_x_16:
[----:B------:R-:W3:Y:S01]  /*1120*/  S2UR UR32, SR_CgaCtaId ;  /* 0x00000000002079c3 */ /* 0x000ee20000008800 */
[----:B------:R-:W-:Y:S01]  /*1130*/  UMOV UR4, 0x400 ;  /* 0x0000040000047882 */ /* 0x000fe20000000000 */
[----:B------:R-:W-:Y:S01]  /*1140*/  IMAD.U32 R6, R0, -0x80000000, RZ ;  /* 0x8000000000067824 */ /* 0x000fe200078e00ff */
[C---:B------:R-:W-:Y:S01]  /*1150*/  ISETP.NE.AND P0, PT, R10.reuse, 0x1, PT ;  /* 0x000000010a00780c */ /* 0x040fe20003f05270 */
[----:B------:R-:W-:-:S05]  /*1160*/  VIADD R3, R10, 0x2 ;  /* 0x000000020a037836 */ /* 0x000fca0000000000 */
[----:B------:R-:W-:Y:S01]  /*1170*/  SEL R3, R3, 0x1, P0 ;  /* 0x0000000103037807 */ /* 0x000fe20000000000 */
[----:B---3--:R-:W-:-:S06]  /*1180*/  ULEA UR4, UR32, UR4, 0x18 ;  /* 0x0000000420047291 */ /* 0x008fcc000f8ec0ff */
[----:B--2---:R-:W-:-:S04]  /*1190*/  LEA R2, R10, UR4, 0x3 ;  /* 0x000000040a027c11 */ /* 0x004fc8000f8e18ff */
[----:B------:R-:W2:Y:S02]  /*11a0*/  SYNCS.PHASECHK.TRANS64.TRYWAIT P1, [R2+URZ+0x60], R6 ;  /* 0x00006006020075a7 */ /* 0x000ea400080211ff */
[----:B--2---:R-:W-:Y:S05]  /*11b0*/  @!P1 BRA `(.L_x_22) ;  /* 0x0000003400bc9947 */ /* 0x004fea0003800000 */
.L_x_72:
[----:B------:R-:W-:Y:S02]  /*11c0*/  ELECT P2, URZ, PT ;  /* 0x0000000000ff782f */ /* 0x000fe40003840000 */
[C---:B------:R-:W-:Y:S01]  /*11d0*/  ISETP.NE.AND P0, PT, R3.reuse, 0x2, PT ;  /* 0x000000020300780c */ /* 0x040fe20003f05270 */
[----:B--2---:R-:W-:Y:S02]  /*11e0*/  IMAD.MOV.U32 R7, RZ, RZ, RZ ;  /* 0x000000ffff077224 */ /* 0x004fe400078e00ff */
[----:B------:R-:W-:Y:S01]  /*11f0*/  IMAD.MOV.U32 R11, RZ, RZ, 0x1 ;  /* 0x00000001ff0b7424 */ /* 0x000fe200078e00ff */
[----:B------:R-:W-:Y:S02]  /*1200*/  ISETP.EQ.XOR P1, PT, R10, 0x1, !P0 ;  /* 0x000000010a00780c */ /* 0x000fe40004722a70 */
[----:B------:R-:W-:Y:S02]  /*1210*/  SEL R3, R3, RZ, P0 ;  /* 0x000000ff03037207 */ /* 0x000fe40000000000 */
[----:B------:R-:W-:-:S02]  /*1220*/  SEL R9, RZ, 0x1, !P1 ;  /* 0x00000001ff097807 */ /* 0x000fc40004800000 */
[----:B------:R-:W-:Y:S02]  /*1230*/  LEA R3, R3, UR4, 0x3 ;  /* 0x0000000403037c11 */ /* 0x000fe4000f8e18ff */
[----:B------:R-:W-:Y:S01]  /*1240*/  @P2 LEA R10, R10, UR4, 0x4 ;  /* 0x000000040a0a2c11 */ /* 0x000fe2000f8e20ff */
[----:B------:R-:W-:Y:S01]  /*1250*/  @P2 IMAD.MOV.U32 R6, RZ, RZ, -0x1 ;  /* 0xffffffffff062424 */ /* 0x000fe200078e00ff */
[----:B------:R-:W-:-:S04]  /*1260*/  LOP3.LUT R9, R0, R9, RZ, 0x3c, !PT ;  /* 0x0000000900097212 */ /* 0x000fc800078e3cff */
[----:B------:R2:W-:Y:S01]  /*1270*/  @P2 STS.128 [R10+0x37c10], R4 ;  /* 0x037c10040a002388 */ /* 0x0005e20000000c00 */
[----:B------:R-:W-:Y:S01]  /*1280*/  IMAD.U32 R8, R9, -0x80000000, RZ ;  /* 0x8000000009087824 */ /* 0x000fe200078e00ff */
[----:B------:R3:W-:Y:S06]  /*1290*/  MEMBAR.ALL.CTA ;  /* 0x0000000000007992 */ /* 0x0007ec0000008000 */
[----:B---3--:R-:W3:Y:S02]  /*12a0*/  FENCE.VIEW.ASYNC.S ;  /* 0x00000000000073c6 */ /* 0x008ee40000000000 */
[----:B---3--:R-:W-:Y:S06]  /*12b0*/  BAR.SYNC.DEFER_BLOCKING 0x4, 0x20 ;  /* 0x0100800000007b1d */ /* 0x008fec0000010000 */
[----:B------:R2:W-:Y:S01]  /*12c0*/  SYNCS.ARRIVE.TRANS64.ART0 RZ, [R2+URZ+0x50], R11 ;  /* 0x0000500b02ff79a7 */ /* 0x0005e200085000ff */
[----:B------:R-:W3:Y:S02]  /*12d0*/  SYNCS.PHASECHK.TRANS64.TRYWAIT P0, [R3+URZ+0x60], R8 ;  /* 0x00006008030075a7 */ /* 0x000ee400080011ff */
[----:B--23--:R-:W-:Y:S05]  /*12e0*/  @!P0 BRA `(.L_x_23) ;  /* 0x0000003400888947 */ /* 0x00cfea0003800000 */
.L_x_15:
[----:B------:R-:W-:-:S13]  /*12f0*/  ISETP.NE.AND P0, PT, R123, 0x5, PT ;  /* 0x000000057b00780c */ /* 0x000fda0003f05270 */
[----:B------:R-:W-:Y:S05]  /*1300*/  @P0 BRA `(.L_x_24) ;  /* 0x0000000400f40947 */ /* 0x000fea0003800000 */
[----:B------:R-:W-:Y:S02]  /*1310*/  UMOV UR4, 0x400 ;  /* 0x0000040000047882 */ /* 0x000fe40000000000 */
[----:B------:R-:W-:-:S09]  /*1320*/  ULEA UR32, UR32, UR4, 0x18 ;  /* 0x0000000420207291 */ /* 0x000fd2000f8ec0ff */
[----:B------:R-:W3:Y:S02]  /*1330*/  SYNCS.PHASECHK.TRANS64.TRYWAIT P0, [UR32+0x50], RZ ;  /* 0x000050ffff0075a7 */ /* 0x000ee40008001120 */
[----:B---3--:R-:W-:Y:S05]  /*1340*/  @!P0 BRA `(.L_x_25) ;  /* 0x0000003400888947 */ /* 0x008fea0003800000 */
.L_x_75:
[----:B------:R-:W4:Y:S01]  /*1350*/  LDS.128 R4, [UR32+0x37c10] ;  /* 0x037c1020ff047984 */ /* 0x000f220008000c00 */
[----:B---3--:R-:W-:Y:S01]  /*1360*/  HFMA2 R0, -RZ, RZ, 0, 5.9604644775390625e-08 ;  /* 0x00000001ff007431 */ /* 0x008fe200000001ff */
[----:B------:R-:W-:Y:S01]  /*1370*/  UMOV UR34, 0x1 ;  /* 0x0000000100227882 */ /* 0x000fe20000000000 */
[----:B------:R-:W-:Y:S01]  /*1380*/  UMOV UR33, URZ ;  /* 0x000000ff00217c82 */ /* 0x000fe20008000000 */
[----:B------:R3:W-:Y:S06]  /*1390*/  MEMBAR.ALL.CTA ;  /* 0x0000000000007992 */ /* 0x0007ec0000008000 */
[----:B---3--:R-:W3:Y:S02]  /*13a0*/  FENCE.VIEW.ASYNC.S ;  /* 0x00000000000073c6 */ /* 0x008ee40000000000 */
[----:B---3--:R3:W-:Y:S01]  /*13b0*/  SYNCS.ARRIVE.TRANS64.ART0 RZ, [UR32+0x60], R0 ;  /* 0x00006000ffff79a7 */ /* 0x0087e20008500020 */
[----:B----4-:R-:W-:-:S13]  /*13c0*/  ISETP.NE.AND P0, PT, R7, 0x1, PT ;  /* 0x000000010700780c */ /* 0x010fda0003f05270 */
[----:B---3--:R-:W-:Y:S05]  /*13d0*/  @P0 BRA `(.L_x_26) ;  /* 0x0000000400700947 */ /* 0x008fea0003800000 */
[----:B------:R-:W3:Y:S01]  /*13e0*/  LDCU.64 UR4, c[0x0][0x348] ;  /* 0x00006900ff0477ac */ /* 0x000ee20008000a00 */
[----:B------:R-:W-:Y:S01]  /*13f0*/  R2UR UR11, R5 ;  /* 0x00000000050b72ca */ /* 0x000fe200000e0000 */
[----:B------:R-:W-:Y:S01]  /*1400*/  IMAD.MOV.U32 R8, RZ, RZ, 0x1 ;  /* 0x00000001ff087424 */ /* 0x000fe200078e00ff */
[----:B------:R-:W-:Y:S01]  /*1410*/  R2UR UR19, R4 ;  /* 0x00000000041372ca */ /* 0x000fe200000e0000 */
[----:B------:R-:W-:Y:S01]  /*1420*/  IMAD.MOV.U32 R2, RZ, RZ, RZ ;  /* 0x000000ffff027224 */ /* 0x000fe200078e00ff */
[----:B------:R-:W-:Y:S01]  /*1430*/  R2UR UR28, R6 ;  /* 0x00000000061c72ca */ /* 0x000fe200000e0000 */
[----:B------:R-:W-:Y:S01]  /*1440*/  UMOV UR34, 0x1 ;  /* 0x0000000100227882 */ /* 0x000fe20000000000 */
[----:B------:R-:W-:Y:S01]  /*1450*/  UMOV UR33, URZ ;  /* 0x000000ff00217c82 */ /* 0x000fe20008000000 */
[----:B------:R-:W-:Y:S01]  /*1460*/  UMOV UR18, URZ ;  /* 0x000000ff00127c82 */ /* 0x000fe20008000000 */
[----:B------:R-:W-:Y:S01]  /*1470*/  UMOV UR10, URZ ;  /* 0x000000ff000a7c82 */ /* 0x000fe20008000000 */
[----:B---3--:R-:W-:-:S02]  /*1480*/  UIADD3 UR42, UP3, UPT, UR4, 0x40, URZ ;  /* 0x00000040042a7890 */ /* 0x008fc4000ff7e0ff */
[----:B------:R-:W-:Y:S02]  /*1490*/  UIADD3 UR40, UP2, UPT, UR4, 0xc0, URZ ;  /* 0x000000c004287890 */ /* 0x000fe4000ff5e0ff */
[----:B------:R-:W-:Y:S02]  /*14a0*/  UIADD3 UR38, UP1, UPT, UR4, 0x140, URZ ;  /* 0x0000014004267890 */ /* 0x000fe4000ff3e0ff */
[----:B------:R-:W-:Y:S02]  /*14b0*/  UIADD3 UR36, UP0, UPT, UR4, 0x1c0, URZ ;  /* 0x000001c004247890 */ /* 0x000fe4000ff1e0ff */
[----:B------:R-:W-:Y:S02]  /*14c0*/  UIADD3.X UR43, UPT, UPT, URZ, UR5, URZ, UP3, !UPT ;  /* 0x00000005ff2b7290 */ /* 0x000fe40009ffe4ff */
[----:B------:R-:W-:Y:S02]  /*14d0*/  UIADD3.X UR41, UPT, UPT, URZ, UR5, URZ, UP2, !UPT ;  /* 0x00000005ff297290 */ /* 0x000fe400097fe4ff */
[----:B------:R-:W-:-:S02]  /*14e0*/  UIADD3.X UR39, UPT, UPT, URZ, UR5, URZ, UP1, !UPT ;  /* 0x00000005ff277290 */ /* 0x000fc40008ffe4ff */
[----:B------:R-:W-:-:S12]  /*14f0*/  UIADD3.X UR37, UPT, UPT, URZ, UR5, URZ, UP0, !UPT ;  /* 0x00000005ff257290 */ /* 0x000fd800087fe4ff */
.L_x_31:
[----:B------:R-:W-:Y:S01]  /*1500*/  USHF.L.U32 UR4, UR34, 0x1f, URZ ;  /* 0x0000001f22047899 */ /* 0x000fe200080006ff */
[----:B------:R-:W-:Y:S01]  /*1510*/  HFMA2 R4, -RZ, RZ, 0, -6 ;  /* 0x0000c600ff047431 */ /* 0x000fe200000001ff */
[----:B------:R-:W-:Y:S02]  /*1520*/  ULEA UR5, UR33, UR32, 0x3 ;  /* 0x0000002021057291 */ /* 0x000fe4000f8e18ff */
[----:B------:R-:W-:Y:S02]  /*1530*/  ULEA UR27, UR11, UR15, 0x1 ;  /* 0x0000000f0b1b7291 */ /* 0x000fe4000f8e08ff */
[----:B--2---:R-:W-:Y:S01]  /*1540*/  MOV R3, UR4 ;  /* 0x0000000400037c02 */ /* 0x004fe20008000f00 */
[----:B------:R-:W-:Y:S02]  /*1550*/  USHF.L.U32 UR7, UR19, 0x7, URZ ;  /* 0x0000000713077899 */ /* 0x000fe400080006ff */
[----:B------:R-:W-:Y:S02]  /*1560*/  UIADD3 UR11, UPT, UPT, UR15, UR11, UR11 ;  /* 0x0000000b0f0b7290 */ /* 0x000fe4000fffe00b */
[----:B---3--:R2:W3:Y:S01]  /*1570*/  SYNCS.PHASECHK.TRANS64.TRYWAIT P2, [UR5+0x20], R3 ;  /* 0x00002003ff0075a7 */ /* 0x0084e20008041105 */
[----:B------:R-:W-:Y:S01]  /*1580*/  USHF.L.U32 UR27, UR27, 0x7, URZ ;  /* 0x000000071b1b7899 */ /* 0x000fe200080006ff */
[----:B------:R-:W-:-:S11]  /*1590*/  UMOV UR20, URZ ;  /* 0x000000ff00147c82 */ /* 0x000fd60008000000 */
.L_x_29:
[----:B------:R-:W-:Y:S02]  /*15a0*/  UIADD3 UR30, UPT, UPT, UR33, 0x1, URZ ;  /* 0x00000001211e7890 */ /* 0x000fe4000fffe0ff */
[----:B------:R-:W-:Y:S02]  /*15b0*/  USHF.L.U32 UR6, UR20, 0x7, URZ ;  /* 0x0000000714067899 */ /* 0x000fe400080006ff */
[----:B------:R-:W-:Y:S02]  /*15c0*/  ULEA UR5, UR33, UR32, 0x3 ;  /* 0x0000002021057291 */ /* 0x000fe4000f8e18ff */
[----:B----4-:R-:W-:Y:S02]  /*15d0*/  ULEA UR8, UR33, UR15, 0x1 ;  /* 0x0000000f21087291 */ /* 0x010fe4000f8e08ff */
[----:B------:R-:W-:Y:S02]  /*15e0*/  ULEA UR4, UR33, UR32, 0xe ;  /* 0x0000002021047291 */ /* 0x000fe4000f8e70ff */
[----:B------:R-:W-:-:S02]  /*15f0*/  UISETP.NE.AND UP1, UPT, UR30, 0x4, UPT ;  /* 0x000000041e00788c */ /* 0x000fc4000bf25270 */
[----:B------:R-:W-:Y:S02]  /*1600*/  ULEA UR24, UR8, UR32, 0xe ;  /* 0x0000002008187291 */ /* 0x000fe4000f8e70ff */
[----:B------:R-:W-:Y:S02]  /*1610*/  ULEA UR16, UR33, UR32, 0x9 ;  /* 0x0000002021107291 */ /* 0x000fe4000f8e48ff */
[----:B------:R-:W-:Y:S02]  /*1620*/  ULEA UR8, UR8, UR32, 0x9 ;  /* 0x0000002008087291 */ /* 0x000fe4000f8e48ff */
[----:B------:R-:W-:Y:S02]  /*1630*/  UIADD3 UR4, UPT, UPT, UR4, 0x6400, URZ ;  /* 0x0000640004047890 */ /* 0x000fe4000fffe0ff */
[----:B------:R-:W-:Y:S02]  /*1640*/  USEL UR9, URZ, 0x1, UP1 ;  /* 0x00000001ff097887 */ /* 0x000fe40008800000 */
[----:B------:R-:W-:Y:S01]  /*1650*/  UISETP.GT.U32.AND UP0, UPT, UR20, 0x1e, UPT ;  /* 0x0000001e1400788c */ /* 0x000fe2000bf04070 */
[----:B------:R-:W-:Y:S01]  /*1660*/  UMOV UR29, 0x30000 ;  /* 0x00030000001d7882 */ /* 0x000fe20000000000 */
[----:B------:R-:W-:Y:S01]  /*1670*/  UMOV UR12, UR20 ;  /* 0x00000014000c7c82 */ /* 0x000fe20008000000 */
[----:B------:R-:W-:Y:S01]  /*1680*/  UMOV UR13, UR28 ;  /* 0x0000001c000d7c82 */ /* 0x000fe20008000000 */
[----:B------:R-:W-:Y:S01]  /*1690*/  UMOV UR25, UR5 ;  /* 0x0000000500197c82 */ /* 0x000fe20008000000 */
[----:B------:R-:W-:Y:S01]  /*16a0*/  UMOV UR26, UR6 ;  /* 0x00000006001a7c82 */ /* 0x000fe20008000000 */
[----:B---3--:R-:W-:Y:S05]  /*16b0*/  @P2 BRA `(.L_x_27) ;  /* 0x0000000000102947 */ /* 0x008fea0003800000 */
[----:B------:R-:W-:-:S06]  /*16c0*/  USHF.L.U32 UR17, UR34, 0x1f, URZ ;  /* 0x0000001f22117899 */ /* 0x000fcc00080006ff */
[----:B--2---:R-:W-:-:S04]  /*16d0*/  MOV R3, UR17 ;  /* 0x0000001100037c02 */ /* 0x004fc80008000f00 */
[----:B------:R-:W2:Y:S02]  /*16e0*/  SYNCS.PHASECHK.TRANS64.TRYWAIT P0, [UR5+0x20], R3 ;  /* 0x00002003ff0075a7 */ /* 0x000ea40008001105 */
[----:B--2---:R-:W-:Y:S05]  /*16f0*/  @!P0 BRA `(.L_x_28) ;  /* 0x0000003000b48947 */ /* 0x004fea0003800000 */
.L_x_27:
[----:B------:R-:W-:Y:S02]  /*1700*/  ELECT P1, URZ, PT ;  /* 0x0000000000ff782f */ /* 0x000fe40003820000 */
[----:B------:R-:W-:Y:S01]  /*1710*/  PLOP3.LUT P0, PT, PT, PT, UP0, 0x80, 0x8 ;  /* 0x000000000008781c */ /* 0x000fe20003f0f008 */
[----:B------:R-:W-:Y:S01]  /*1720*/  ULOP3.LUT UR34, UR34, UR9, URZ, 0x3c, !UPT ;  /* 0x0000000922227292 */ /* 0x000fe2000f8e3cff */
[----:B------:R-:W-:Y:S01]  /*1730*/  PLOP3.LUT P2, PT, PT, PT, PT, 0x80, 0x8 ;  /* 0x000000000008781c */ /* 0x000fe20003f4f070 */
[----:B------:R-:W-:Y:S02]  /*1740*/  USEL UR33, UR30, URZ, UP1 ;  /* 0x000000ff1e217287 */ /* 0x000fe40008800000 */
[----:B------:R-:W-:Y:S02]  /*1750*/  UIADD3 UR24, UPT, UPT, UR24, 0x16400, URZ ;  /* 0x0001640018187890 */ /* 0x000fe4000fffe0ff */
[----:B------:R-:W-:Y:S02]  /*1760*/  UIADD3 UR16, UPT, UPT, UR16, 0x36400, URZ ;  /* 0x0003640010107890 */ /* 0x000fe4000fffe0ff */
[----:B------:R-:W-:-:S02]  /*1770*/  UIADD3 UR8, UPT, UPT, UR8, 0x36c00, URZ ;  /* 0x00036c0008087890 */ /* 0x000fc4000fffe0ff */
[----:B------:R-:W-:Y:S01]  /*1780*/  @!UP0 USHF.L.U32 UR30, UR34, 0x1f, URZ ;  /* 0x0000001f221e8899 */ /* 0x000fe200080006ff */
[----:B------:R4:W-:Y:S01]  /*1790*/  @P1 SYNCS.ARRIVE.TRANS64 RZ, [UR5], R4 ;  /* 0x00000004ffff19a7 */ /* 0x0009e20008000005 */
[----:B------:R-:W-:Y:S01]  /*17a0*/  @!UP0 ULEA UR31, UR33, UR32, 0x3 ;  /* 0x00000020211f8291 */ /* 0x000fe2000f8e18ff */
[----:B------:R-:W-:Y:S01]  /*17b0*/  UTMALDG.2D [UR4], [UR42], desc[URZ] ;  /* 0x0000ff042a0075b4 */ /* 0x000fe20008009000 */
[----:B------:R-:W-:Y:S01]  /*17c0*/  UMOV UR17, UR5 ;  /* 0x0000000500117c82 */ /* 0x000fe20008000000 */
[----:B------:R-:W-:Y:S01]  /*17d0*/  UMOV UR9, UR5 ;  /* 0x0000000500097c82 */ /* 0x000fe20008000000 */
[----:B--2---:R-:W-:Y:S01]  /*17e0*/  IMAD.U32 R3, RZ, RZ, UR30 ;  /* 0x0000001eff037e24 */ /* 0x004fe2000f8e00ff */
[----:B------:R-:W-:Y:S01]  /*17f0*/  UIADD3 UR30, UPT, UPT, UR20, 0x1, URZ ;  /* 0x00000001141e7890 */ /* 0x000fe2000fffe0ff */
[----:B------:R-:W-:Y:S03]  /*1800*/  UTMALDG.3D.MULTICAST [UR24], [UR40], UR29, desc[URZ] ;  /* 0x0000ff18280073b4 */ /* 0x000fe6000801181d */
[----:B------:R-:W-:Y:S01]  /*1810*/  UISETP.NE.AND UP0, UPT, UR30, 0x20, UPT ;  /* 0x000000201e00788c */ /* 0x000fe2000bf05270 */
[----:B------:R2:W-:Y:S01]  /*1820*/  UTMALDG.3D [UR16], [UR38], desc[URZ] ;  /* 0x0000ff10260075b4 */ /* 0x0005e20008011000 */
[----:B------:R4:W-:Y:S01]  /*1830*/  UTMALDG.4D.MULTICAST [UR8], [UR36], UR29, desc[URZ] ;  /* 0x0000ff08240073b4 */ /* 0x0009e2000801981d */
[----:B------:R4:W3:Y:S01]  /*1840*/  @!P0 SYNCS.PHASECHK.TRANS64.TRYWAIT P2, [UR31+0x20], R3 ;  /* 0x00002003ff0085a7 */ /* 0x0008e2000804111f */
[----:B--2---:R-:W-:-:S05]  /*1850*/  UMOV UR20, UR30 ;  /* 0x0000001e00147c82 */ /* 0x004fca0008000000 */
[----:B------:R-:W-:Y:S05]  /*1860*/  BRA.U UP0, `(.L_x_29) ;  /* 0xfffffffd004c7547 */ /* 0x000fea000b83ffff */
[----:B----4-:R-:W-:Y:S02]  /*1870*/  LEA R3, R8, UR32, 0x3 ;  /* 0x0000002008037c11 */ /* 0x010fe4000f8e18ff */
[----:B------:R-:W-:-:S04]  /*1880*/  SHF.L.U32 R4, R2, 0x1f, RZ ;  /* 0x0000001f02047819 */ /* 0x000fc800000006ff */
[----:B------:R-:W2:Y:S02]  /*1890*/  SYNCS.PHASECHK.TRANS64.TRYWAIT P0, [R3+URZ+0x50], R4 ;  /* 0x00005004030075a7 */ /* 0x000ea400080011ff */
[----:B--2---:R-:W-:Y:S05]  /*18a0*/  @!P0 BRA `(.L_x_30) ;  /* 0x0000003000688947 */ /* 0x004fea0003800000 */
.L_x_78:
[C---:B------:R-:W-:Y:S01]  /*18b0*/  LEA R4, R8.reuse, UR32, 0x4 ;  /* 0x0000002008047c11 */ /* 0x040fe2000f8e20ff */
[----:B------:R-:W-:-:S05]  /*18c0*/  VIADD R8, R8, 0x1 ;  /* 0x0000000108087836 */ /* 0x000fca0000000000 */
[----:B--2---:R-:W2:Y:S01]  /*18d0*/  LDS.128 R4, [R4+0x37c10] ;  /* 0x037c100004047984 */ /* 0x004ea20000000c00 */
[C---:B------:R-:W-:Y:S01]  /*18e0*/  ISETP.NE.AND P1, PT, R8.reuse, 0x2, PT ;  /* 0x000000020800780c */ /* 0x040fe20003f25270 */
[----:B------:R4:W-:Y:S06]  /*18f0*/  MEMBAR.ALL.CTA ;  /* 0x0000000000007992 */ /* 0x0009ec0000008000 */
[----:B----4-:R-:W4:Y:S01]  /*1900*/  FENCE.VIEW.ASYNC.S ;  /* 0x00000000000073c6 */ /* 0x010f220000000000 */
[----:B------:R-:W-:Y:S01]  /*1910*/  SEL R8, R8, RZ, P1 ;  /* 0x000000ff08087207 */ /* 0x000fe20000800000 */
[----:B----4-:R4:W-:Y:S01]  /*1920*/  SYNCS.ARRIVE.TRANS64.ART0 RZ, [R3+URZ+0x60], R0 ;  /* 0x0000600003ff79a7 */ /* 0x0109e200085000ff */
[----:B--2---:R-:W-:-:S02]  /*1930*/  ISETP.NE.AND P0, PT, R7, 0x1, PT ;  /* 0x000000010700780c */ /* 0x004fc40003f05270 */
[----:B------:R-:W-:Y:S02]  /*1940*/  R2UR UR11, R5 ;  /* 0x00000000050b72ca */ /* 0x000fe400000e0000 */
[----:B------:R-:W-:Y:S02]  /*1950*/  R2UR UR19, R4 ;  /* 0x00000000041372ca */ /* 0x000fe400000e0000 */
[----:B------:R-:W-:Y:S02]  /*1960*/  R2UR UR28, R6 ;  /* 0x00000000061c72ca */ /* 0x000fe400000e0000 */
[----:B----4-:R-:W-:-:S04]  /*1970*/  SEL R3, RZ, 0x1, P1 ;  /* 0x00000001ff037807 */ /* 0x010fc80000800000 */
[----:B------:R-:W-:Y:S01]  /*1980*/  LOP3.LUT R2, R2, R3, RZ, 0x3c, !PT ;  /* 0x0000000302027212 */ /* 0x000fe200078e3cff */
[----:B------:R-:W-:Y:S08]  /*1990*/  @!P0 BRA `(.L_x_31) ;  /* 0xfffffff800d88947 */ /* 0x000ff0000383ffff */
.L_x_26:
[----:B------:R-:W-:Y:S02]  /*19a0*/  UISETP.NE.AND UP0, UPT, UR33, 0x3, UPT ;  /* 0x000000032100788c */ /* 0x000fe4000bf05270 */
[----:B------:R-:W-:-:S04]  /*19b0*/  UIADD3 UR5, UPT, UPT, UR33, 0x2, URZ ;  /* 0x0000000221057890 */ /* 0x000fc8000fffe0ff */
[----:B------:R-:W-:-:S04]  /*19c0*/  USEL UR5, UR5, 0x1, UP0 ;  /* 0x0000000105057887 */ /* 0x000fc80008000000 */
[----:B------:R-:W-:Y:S02]  /*19d0*/  UISETP.NE.AND UP0, UPT, UR5, 0x4, UPT ;  /* 0x000000040500788c */ /* 0x000fe4000bf05270 */
[----:B------:R-:W-:Y:S02]  /*19e0*/  UIADD3 UR5, UPT, UPT, UR5, 0x1, URZ ;  /* 0x0000000105057890 */ /* 0x000fe4000fffe0ff */
[----:B------:R-:W-:Y:S02]  /*19f0*/  UISETP.EQ.XOR UP1, UPT, UR33, 0x3, !UP0 ;  /* 0x000000032100788c */ /* 0x000fe4000c722a70 */
[----:B------:R-:W-:-:S04]  /*1a00*/  USEL UR5, UR5, 0x1, UP0 ;  /* 0x0000000105057887 */ /* 0x000fc80008000000 */
[----:B------:R-:W-:Y:S02]  /*1a10*/  UISETP.EQ.XOR UP1, UPT, UR5, 0x4, UP1 ;  /* 0x000000040500788c */ /* 0x000fe40008f22a70 */
[----:B------:R-:W-:Y:S02]  /*1a20*/  UISETP.NE.AND UP0, UPT, UR5, 0x4, UPT ;  /* 0x000000040500788c */ /* 0x000fe4000bf05270 */
[----:B------:R-:W-:Y:S02]  /*1a30*/  USEL UR4, URZ, 0x1, !UP1 ;  /* 0x00000001ff047887 */ /* 0x000fe4000c800000 */
[----:B------:R-:W-:Y:S02]  /*1a40*/  USEL UR5, UR5, URZ, UP0 ;  /* 0x000000ff05057287 */ /* 0x000fe40008000000 */
[----:B------:R-:W-:Y:S02]  /*1a50*/  ULOP3.LUT UR4, UR34, UR4, URZ, 0x3c, !UPT ;  /* 0x0000000422047292 */ /* 0x000fe4000f8e3cff */
[----:B------:R-:W-:-:S02]  /*1a60*/  ULEA UR5, UR5, UR32, 0x3 ;  /* 0x0000002005057291 */ /* 0x000fc4000f8e18ff */
[----:B------:R-:W-:-:S06]  /*1a70*/  USHF.L.U32 UR4, UR4, 0x1f, URZ ;  /* 0x0000001f04047899 */ /* 0x000fcc00080006ff */
[----:B------:R-:W-:-:S04]  /*1a80*/  MOV R0, UR4 ;  /* 0x0000000400007c02 */ /* 0x000fc80008000f00 */
[----:B------:R-:W4:Y:S02]  /*1a90*/  SYNCS.PHASECHK.TRANS64.TRYWAIT P0, [UR5+0x20], R0 ;  /* 0x00002000ff0075a7 */ /* 0x000f240008001105 */
[----:B----4-:R-:W-:Y:S05]  /*1aa0*/  @!P0 BRA `(.L_x_32) ;  /* 0x0000003000008947 */ /* 0x010fea0003800000 */
.L_x_80:
[----:B------:R-:W-:-:S13]  /*1ab0*/  ELECT P0, URZ, PT ;  /* 0x0000000000ff782f */ /* 0x000fda0003800000 */
[----:B--2---:R-:W-:-:S04]  /*1ac0*/  @P0 MOV R0, 0xc600 ;  /* 0x0000c60000000802 */ /* 0x004fc80000000f00 */
[----:B------:R4:W-:Y:S03]  /*1ad0*/  @P0 SYNCS.ARRIVE.TRANS64 RZ, [UR5], R0 ;  /* 0x00000000ffff09a7 */ /* 0x0009e60008000005 */
.L_x_24:
[----:B------:R-:W-:-:S13]  /*1ae0*/  ISETP.NE.AND P0, PT, R123, 0x4, PT ;  /* 0x000000047b00780c */ /* 0x000fda0003f05270 */
[----:B------:R-:W-:Y:S05]  /*1af0*/  @P0 BRA `(.L_x_33) ;  /* 0x0000000800b40947 */ /* 0x000fea0003800000 */
[----:B------:R-:W5:Y:S08]  /*1b00*/  S2UR UR12, SR_CgaCtaId ;  /* 0x00000000000c79c3 */ /* 0x000f700000008800 */
[----:B------:R-:W-:Y:S06]  /*1b10*/  BAR.SYNC.DEFER_BLOCKING 0x3, 0xa0 ;  /* 0x00c2800000007b1d */ /* 0x000fec0000010000 */
[----:B------:R-:W-:-:S02]  /*1b20*/  UMOV UR4, 0x400 ;  /* 0x0000040000047882 */ /* 0x000fc40000000000 */
[----:B-----5:R-:W-:-:S09]  /*1b30*/  ULEA UR12, UR12, UR4, 0x18 ;  /* 0x000000040c0c7291 */ /* 0x020fd2000f8ec0ff */
[----:B----4-:R-:W4:Y:S01]  /*1b40*/  LDS R0, [UR12+0x78] ;  /* 0x0000780cff007984 */ /* 0x010f220008000800 */
[----:B------:R-:W5:Y:S02]  /*1b50*/  SYNCS.PHASECHK.TRANS64.TRYWAIT P0, [UR12+0x50], RZ ;  /* 0x000050ffff0075a7 */ /* 0x000f64000800110c */
[----:B----45:R-:W-:Y:S05]  /*1b60*/  @!P0 BRA `(.L_x_34) ;  /* 0x0000002c00f08947 */ /* 0x030fea0003800000 */
.L_x_82:
[----:B--2---:R-:W2:Y:S01]  /*1b70*/  LDS R3, [UR12+0x37c1c] ;  /* 0x037c1c0cff037984 */ /* 0x004ea20008000800 */
[----:B----4-:R-:W-:Y:S01]  /*1b80*/  IMAD.MOV.U32 R2, RZ, RZ, 0x1 ;  /* 0x00000001ff027424 */ /* 0x010fe200078e00ff */
[----:B------:R-:W-:Y:S01]  /*1b90*/  R2UR UR36, R0 ;  /* 0x00000000002472ca */ /* 0x000fe200000e0000 */
[----:B------:R-:W-:Y:S01]  /*1ba0*/  UMOV UR35, 0x1 ;  /* 0x0000000100237882 */ /* 0x000fe20000000000 */
[----:B------:R4:W-:Y:S06]  /*1bb0*/  MEMBAR.ALL.CTA ;  /* 0x0000000000007992 */ /* 0x0009ec0000008000 */
[----:B----4-:R-:W4:Y:S02]  /*1bc0*/  FENCE.VIEW.ASYNC.S ;  /* 0x00000000000073c6 */ /* 0x010f240000000000 */
[----:B----4-:R4:W-:Y:S01]  /*1bd0*/  SYNCS.ARRIVE.TRANS64.ART0 RZ, [UR12+0x60], R2 ;  /* 0x00006002ffff79a7 */ /* 0x0109e2000850000c */
[----:B--2---:R-:W-:-:S13]  /*1be0*/  ISETP.NE.AND P0, PT, R3, 0x1, PT ;  /* 0x000000010300780c */ /* 0x004fda0003f05270 */
[----:B----4-:R-:W-:Y:S05]  /*1bf0*/  @P0 BRA `(.L_x_35) ;  /* 0x00000008005c0947 */ /* 0x010fea0003800000 */
[----:B------:R-:W-:Y:S01]  /*1c00*/  UIADD3 UR10, UPT, UPT, UR36, 0x1d0, URZ ;  /* 0x000001d0240a7890 */ /* 0x000fe2000fffe0ff */
[----:B------:R-:W-:Y:S01]  /*1c10*/  HFMA2 R6, -RZ, RZ, 0, 5.9604644775390625e-08 ;  /* 0x00000001ff067431 */ /* 0x000fe200000001ff */
[----:B------:R-:W-:Y:S01]  /*1c20*/  UIADD3 UR8, UPT, UPT, UR36, 0x400001d0, URZ ;  /* 0x400001d024087890 */ /* 0x000fe2000fffe0ff */
[----:B------:R-:W-:Y:S01]  /*1c30*/  MOV R5, RZ ;  /* 0x000000ff00057202 */ /* 0x000fe20000000f00 */
[----:B------:R-:W-:Y:S02]  /*1c40*/  UIADD3 UR6, UPT, UPT, UR36, -0x7ffffe30, URZ ;  /* 0x800001d024067890 */ /* 0x000fe4000fffe0ff */
[----:B------:R-:W-:Y:S02]  /*1c50*/  UIADD3 UR4, UPT, UPT, UR36, -0x3ffffe30, URZ ;  /* 0xc00001d024047890 */ /* 0x000fe4000fffe0ff */
[----:B------:R-:W-:Y:S01]  /*1c60*/  UIADD3 UR13, UPT, UPT, UR12, 0x6400, URZ ;  /* 0x000064000c0d7890 */ /* 0x000fe2000fffe0ff */
[----:B------:R-:W-:Y:S01]  /*1c70*/  UMOV UR32, 0x8c02000 ;  /* 0x08c0200000207882 */ /* 0x000fe20000000000 */
[----:B------:R-:W-:-:S02]  /*1c80*/  UIADD3 UR11, UPT, UPT, UR36, 0x1e0, URZ ;  /* 0x000001e0240b7890 */ /* 0x000fc4000fffe0ff */
[----:B------:R-:W-:Y:S02]  /*1c90*/  UIADD3 UR9, UPT, UPT, UR36, 0x400001e0, URZ ;  /* 0x400001e024097890 */ /* 0x000fe4000fffe0ff */
[----:B------:R-:W-:Y:S02]  /*1ca0*/  UIADD3 UR7, UPT, UPT, UR36, -0x7ffffe20, URZ ;  /* 0x800001e024077890 */ /* 0x000fe4000fffe0ff */
[----:B------:R-:W-:Y:S02]  /*1cb0*/  UIADD3 UR5, UPT, UPT, UR36, -0x3ffffe20, URZ ;  /* 0xc00001e024057890 */ /* 0x000fe4000fffe0ff */
[----:B------:R-:W-:Y:S02]  /*1cc0*/  USHF.R.U32.HI UR31, URZ, 0x1, UR10 ;  /* 0x00000001ff1f7899 */ /* 0x000fe4000801160a */
[----:B------:R-:W-:Y:S02]  /*1cd0*/  USHF.R.U32.HI UR28, URZ, 0x1, UR8 ;  /* 0x00000001ff1c7899 */ /* 0x000fe40008011608 */
[----:B------:R-:W-:-:S02]  /*1ce0*/  USHF.R.U32.HI UR18, URZ, 0x1, UR6 ;  /* 0x00000001ff127899 */ /* 0x000fc40008011606 */
[----:B------:R-:W-:Y:S02]  /*1cf0*/  USHF.R.U32.HI UR16, URZ, 0x1, UR4 ;  /* 0x00000001ff107899 */ /* 0x000fe40008011604 */
[----:B------:R-:W-:Y:S02]  /*1d00*/  UIADD3 UR19, UPT, UPT, UR12, 0x36c00, URZ ;  /* 0x00036c000c137890 */ /* 0x000fe4000fffe0ff */
[----:B------:R-:W-:Y:S02]  /*1d10*/  UIADD3 UR20, UPT, UPT, UR12, 0x36400, URZ ;  /* 0x000364000c147890 */ /* 0x000fe4000fffe0ff */
[----:B------:R-:W-:Y:S02]  /*1d20*/  UIADD3 UR24, UPT, UPT, UR12, 0x16400, URZ ;  /* 0x000164000c187890 */ /* 0x000fe4000fffe0ff */
[----:B------:R-:W-:Y:S02]  /*1d30*/  ULOP3.LUT UR29, UR21, 0x3, URZ, 0xfc, !UPT ;  /* 0x00000003151d7892 */ /* 0x000fe4000f8efcff */
[----:B------:R-:W-:-:S02]  /*1d40*/  USEL UR38, URZ, 0x4000, UP6 ;  /* 0x00004000ff267887 */ /* 0x000fc4000b000000 */
[----:B------:R-:W-:Y:S02]  /*1d50*/  ULOP3.LUT UR26, UR21, 0xffff, URZ, 0xc0, !UPT ;  /* 0x0000ffff151a7892 */ /* 0x000fe4000f8ec0ff */
[----:B------:R-:W-:Y:S02]  /*1d60*/  USEL UR32, UR32, 0x8c00000, !UP5 ;  /* 0x08c0000020207887 */ /* 0x000fe4000e800000 */
[----:B------:R-:W-:Y:S02]  /*1d70*/  USHF.R.U32.HI UR21, URZ, 0x4, UR13 ;  /* 0x00000004ff157899 */ /* 0x000fe4000801160d */
[----:B------:R-:W-:Y:S02]  /*1d80*/  USHF.R.U32.HI UR30, URZ, 0x1a, UR11 ;  /* 0x0000001aff1e7899 */ /* 0x000fe4000801160b */
[----:B------:R-:W-:Y:S02]  /*1d90*/  USHF.R.U32.HI UR25, URZ, 0x1a, UR9 ;  /* 0x0000001aff197899 */ /* 0x000fe40008011609 */
[----:B------:R-:W-:-:S02]  /*1da0*/  USHF.R.U32.HI UR17, URZ, 0x1a, UR7 ;  /* 0x0000001aff117899 */ /* 0x000fc40008011607 */
[----:B------:R-:W-:Y:S02]  /*1db0*/  USHF.R.U32.HI UR13, URZ, 0x1a, UR5 ;  /* 0x0000001aff0d7899 */ /* 0x000fe40008011605 */
[----:B------:R-:W-:Y:S02]  /*1dc0*/  ULOP3.LUT UR31, UR31, 0x60000000, URZ, 0xc0, !UPT ;  /* 0x600000001f1f7892 */ /* 0x000fe4000f8ec0ff */
[----:B------:R-:W-:Y:S02]  /*1dd0*/  ULOP3.LUT UR28, UR28, 0x60000000, URZ, 0xc0, !UPT ;  /* 0x600000001c1c7892 */ /* 0x000fe4000f8ec0ff */
[----:B------:R-:W-:Y:S02]  /*1de0*/  ULOP3.LUT UR18, UR18, 0x60000000, URZ, 0xc0, !UPT ;  /* 0x6000000012127892 */ /* 0x000fe4000f8ec0ff */
[----:B------:R-:W-:Y:S02]  /*1df0*/  ULOP3.LUT UR16, UR16, 0x60000000, URZ, 0xc0, !UPT ;  /* 0x6000000010107892 */ /* 0x000fe4000f8ec0ff */
[----:B------:R-:W-:-:S02]  /*1e00*/  USHF.R.U32.HI UR19, URZ, 0x4, UR19 ;  /* 0x00000004ff137899 */ /* 0x000fc40008011613 */
[----:B------:R-:W-:Y:S02]  /*1e10*/  USHF.R.U32.HI UR20, URZ, 0x4, UR20 ;  /* 0x00000004ff147899 */ /* 0x000fe40008011614 */
[----:B------:R-:W-:Y:S02]  /*1e20*/  USHF.R.U32.HI UR24, URZ, 0x4, UR24 ;  /* 0x00000004ff187899 */ /* 0x000fe40008011618 */
[----:B------:R-:W-:Y:S02]  /*1e30*/  UIADD3 UR38, UPT, UPT, UR38, UR32, URZ ;  /* 0x0000002026267290 */ /* 0x000fe4000fffe0ff */
[----:B------:R-:W-:Y:S02]  /*1e40*/  ULOP3.LUT UR30, UR31, 0x30, UR30, 0xf8, !UPT ;  /* 0x000000301f1e7892 */ /* 0x000fe4000f8ef81e */
[----:B------:R-:W-:Y:S02]  /*1e50*/  ULOP3.LUT UR25, UR28, 0x30, UR25, 0xf8, !UPT ;  /* 0x000000301c197892 */ /* 0x000fe4000f8ef819 */
[----:B------:R-:W-:-:S02]  /*1e60*/  ULOP3.LUT UR17, UR18, 0x30, UR17, 0xf8, !UPT ;  /* 0x0000003012117892 */ /* 0x000fc4000f8ef811 */
[----:B------:R-:W-:Y:S02]  /*1e70*/  ULOP3.LUT UR13, UR16, 0x30, UR13, 0xf8, !UPT ;  /* 0x00000030100d7892 */ /* 0x000fe4000f8ef80d */
[----:B------:R-:W-:Y:S02]  /*1e80*/  ULOP3.LUT UR19, UR19, 0x3fc0, URZ, 0xc0, !UPT ;  /* 0x00003fc013137892 */ /* 0x000fe4000f8ec0ff */
[----:B------:R-:W-:Y:S02]  /*1e90*/  ULOP3.LUT UR20, UR20, 0x3fc0, URZ, 0xc0, !UPT ;  /* 0x00003fc014147892 */ /* 0x000fe4000f8ec0ff */
[----:B------:R-:W-:Y:S02]  /*1ea0*/  ULOP3.LUT UR21, UR21, 0x3fc0, URZ, 0xc0, !UPT ;  /* 0x00003fc015157892 */ /* 0x000fe4000f8ec0ff */
[----:B------:R-:W-:Y:S02]  /*1eb0*/  ULOP3.LUT UR24, UR24, 0x3fc0, URZ, 0xc0, !UPT ;  /* 0x00003fc018187892 */ /* 0x000fe4000f8ec0ff */
[----:B------:R-:W-:-:S02]  /*1ec0*/  ULOP3.LUT UR51, UR30, UR38, URZ, 0xfc, !UPT ;  /* 0x000000261e337292 */ /* 0x000fc4000f8efcff */
[----:B------:R-:W-:Y:S02]  /*1ed0*/  ULOP3.LUT UR45, UR25, UR38, URZ, 0xfc, !UPT ;  /* 0x00000026192d7292 */ /* 0x000fe4000f8efcff */
[----:B------:R-:W-:Y:S02]  /*1ee0*/  ULOP3.LUT UR41, UR17, UR38, URZ, 0xfc, !UPT ;  /* 0x0000002611297292 */ /* 0x000fe4000f8efcff */
[----:B------:R-:W-:Y:S02]  /*1ef0*/  ULOP3.LUT UR39, UR13, UR38, URZ, 0xfc, !UPT ;  /* 0x000000260d277292 */ /* 0x000fe4000f8efcff */
[----:B------:R-:W-:Y:S02]  /*1f00*/  UIADD3 UR27, UPT, UPT, UR12, 0x40, URZ ;  /* 0x000000400c1b7890 */ /* 0x000fe4000fffe0ff */
[----:B------:R-:W-:Y:S02]  /*1f10*/  ULOP3.LUT UR29, UR29, 0xffff, URZ, 0xc0, !UPT ;  /* 0x0000ffff1d1d7892 */ /* 0x000fe4000f8ec0ff */
[----:B------:R-:W-:-:S02]  /*1f20*/  ULOP3.LUT UR19, UR19, 0x10000, URZ, 0xfc, !UPT ;  /* 0x0001000013137892 */ /* 0x000fc4000f8efcff */
[----:B------:R-:W-:Y:S02]  /*1f30*/  ULOP3.LUT UR20, UR20, 0x10000, URZ, 0xfc, !UPT ;  /* 0x0001000014147892 */ /* 0x000fe4000f8efcff */
[----:B------:R-:W-:Y:S02]  /*1f40*/  ULOP3.LUT UR21, UR21, 0x10000, URZ, 0xfc, !UPT ;  /* 0x0001000015157892 */ /* 0x000fe4000f8efcff */
[----:B------:R-:W-:Y:S01]  /*1f50*/  ULOP3.LUT UR24, UR24, 0x10000, URZ, 0xfc, !UPT ;  /* 0x0001000018187892 */ /* 0x000fe2000f8efcff */
[----:B------:R-:W-:Y:S01]  /*1f60*/  UMOV UR35, 0x1 ;  /* 0x0000000100237882 */ /* 0x000fe20000000000 */
[----:B------:R-:W-:Y:S01]  /*1f70*/  UMOV UR34, URZ ;  /* 0x000000ff00227c82 */ /* 0x000fe20008000000 */
[----:B------:R-:W-:Y:S01]  /*1f80*/  UMOV UR33, URZ ;  /* 0x000000ff00217c82 */ /* 0x000fe20008000000 */
[----:B------:R-:W-:Y:S01]  /*1f90*/  UMOV UR50, URZ ;  /* 0x000000ff00327c82 */ /* 0x000fe20008000000 */
[----:B------:R-:W-:Y:S01]  /*1fa0*/  UMOV UR44, URZ ;  /* 0x000000ff002c7c82 */ /* 0x000fe20008000000 */
[----:B------:R-:W-:Y:S01]  /*1fb0*/  UMOV UR40, URZ ;  /* 0x000000ff00287c82 */ /* 0x000fe20008000000 */
[----:B------:R-:W-:-:S05]  /*1fc0*/  UMOV UR38, URZ ;  /* 0x000000ff00267c82 */ /* 0x000fca0008000000 */
.L_x_42:
[----:B------:R-:W-:Y:S02]  /*1fd0*/  USHF.L.U32 UR16, UR34, 0x1f, URZ ;  /* 0x0000001f22107899 */ /* 0x000fe400080006ff */
[----:B------:R-:W-:Y:S02]  /*1fe0*/  ULEA UR17, UR33, UR12, 0x3 ;  /* 0x0000000c21117291 */ /* 0x000fe4000f8e18ff */
[----:B------:R-:W-:Y:S02]  /*1ff0*/  USHF.L.U32 UR13, UR35, 0x1f, URZ ;  /* 0x0000001f230d7899 */ /* 0x000fe400080006ff */
[----:B----4-:R-:W-:Y:S01]  /*2000*/  MOV R3, UR16 ;  /* 0x0000001000037c02 */ /* 0x010fe20008000f00 */
[----:B------:R-:W-:Y:S02]  /*2010*/  ULOP3.LUT UR35, UR35, 0x1, URZ, 0x3c, !UPT ;  /* 0x0000000123237892 */ /* 0x000fe4000f8e3cff */
[----:B------:R-:W-:Y:S01]  /*2020*/  UPLOP3.LUT UP2, UPT, UPT, UPT, UPT, 0x40, 0x4 ;  /* 0x000000000004789c */ /* 0x000fe20003f4e870 */
[----:B------:R-:W-:Y:S01]  /*2030*/  MOV R0, UR13 ;  /* 0x0000000d00007c02 */ /* 0x000fe20008000f00 */
[----:B------:R2:W4:Y:S01]  /*2040*/  SYNCS.PHASECHK.TRANS64.TRYWAIT P1, [UR17], R3 ;  /* 0x00000003ff0075a7 */ /* 0x0005220008021111 */
[----:B------:R-:W-:-:S02]  /*2050*/  UIMAD UR17, UR35, 0xd0, UR36 ;  /* 0x000000d0231178a4 */ /* 0x000fc4000f8e0224 */
[----:B------:R-:W5:Y:S02]  /*2060*/  SYNCS.PHASECHK.TRANS64.TRYWAIT P0, [UR12+0x48], R0 ;  /* 0x00004800ff0075a7 */ /* 0x000f64000800110c */
[----:B--2-45:R-:W-:Y:S08]  /*2070*/  @P0 BRA `(.L_x_36) ;  /* 0x0000000000080947 */ /* 0x034ff00003800000 */
[----:B------:R-:W2:Y:S02]  /*2080*/  SYNCS.PHASECHK.TRANS64.TRYWAIT P0, [UR12+0x48], R0 ;  /* 0x00004800ff0075a7 */ /* 0x000ea4000800110c */
[----:B--2---:R-:W-:Y:S05]  /*2090*/  @!P0 BRA `(.L_x_37) ;  /* 0x0000002800bc8947 */ /* 0x004fea0003800000 */
.L_x_36:
[----:B------:R-:W-:-:S05]  /*20a0*/  UMOV UR31, URZ ;  /* 0x000000ff001f7c82 */ /* 0x000fca0008000000 */
.L_x_40:
[----:B------:R-:W-:Y:S02]  /*20b0*/  UIADD3 UR25, UPT, UPT, UR33, 0x1, URZ ;  /* 0x0000000121197890 */ /* 0x000fe4000fffe0ff */
[----:B------:R-:W-:Y:S02]  /*20c0*/  UISETP.GT.U32.AND UP0, UPT, UR31, 0x1e, UPT ;  /* 0x0000001e1f00788c */ /* 0x000fe4000bf04070 */
[----:B----4-:R-:W-:Y:S02]  /*20d0*/  ULEA UR58, UR33, UR19, 0x6 ;  /* 0x00000013213a7291 */ /* 0x010fe4000f8e30ff */
[----:B------:R-:W-:Y:S02]  /*20e0*/  ULEA UR54, UR33, UR24, 0xb ;  /* 0x0000001821367291 */ /* 0x000fe4000f8e58ff */
[----:B------:R-:W-:Y:S01]  /*20f0*/  ULEA UR52, UR33, UR21, 0xa ;  /* 0x0000001521347291 */ /* 0x000fe2000f8e50ff */
[----:B------:R-:W-:Y:S01]  /*2100*/  PLOP3.LUT P0, PT, PT, PT, UP0, 0x80, 0x8 ;  /* 0x000000000008781c */ /* 0x000fe20003f0f008 */
[----:B------:R-:W-:Y:S02]  /*2110*/  ULEA UR13, UR33, UR12, 0x3 ;  /* 0x0000000c210d7291 */ /* 0x000fe4000f8e18ff */
[----:B------:R-:W-:Y:S02]  /*2120*/  UISETP.NE.AND UP1, UPT, UR25, 0x4, UPT ;  /* 0x000000041900788c */ /* 0x000fe4000bf25270 */
[----:B------:R-:W-:Y:S02]  /*2130*/  ULEA UR60, UR33, UR20, 0x5 ;  /* 0x00000014213c7291 */ /* 0x000fe4000f8e28ff */
[----:B------:R-:W-:Y:S02]  /*2140*/  UIADD3 UR56, UPT, UPT, UR58, 0x20, URZ ;  /* 0x000000203a387890 */ /* 0x000fe4000fffe0ff */
[----:B------:R-:W-:Y:S02]  /*2150*/  UIADD3 UR48, UPT, UPT, UR54, 0x2, URZ ;  /* 0x0000000236307890 */ /* 0x000fe4000fffe0ff */
[----:B------:R-:W-:Y:S02]  /*2160*/  UIADD3 UR46, UPT, UPT, UR52, 0x2, URZ ;  /* 0x00000002342e7890 */ /* 0x000fe4000fffe0ff */
[----:B------:R-:W-:Y:S02]  /*2170*/  UIADD3 UR42, UPT, UPT, UR54, 0x4, URZ ;  /* 0x00000004362a7890 */ /* 0x000fe4000fffe0ff */
[----:B------:R-:W-:Y:S02]  /*2180*/  UIADD3 UR32, UPT, UPT, UR52, 0x4, URZ ;  /* 0x0000000434207890 */ /* 0x000fe4000fffe0ff */
[----:B------:R-:W-:Y:S02]  /*2190*/  UIADD3 UR16, UPT, UPT, UR54, 0x6, URZ ;  /* 0x0000000636107890 */ /* 0x000fe4000fffe0ff */
[----:B------:R-:W-:Y:S02]  /*21a0*/  UIADD3 UR18, UPT, UPT, UR52, 0x6, URZ ;  /* 0x0000000634127890 */ /* 0x000fe4000fffe0ff */
[----:B------:R-:W-:Y:S02]  /*21b0*/  UIADD3 UR30, UPT, UPT, UR13, 0x20, URZ ;  /* 0x000000200d1e7890 */ /* 0x000fe4000fffe0ff */
[----:B------:R-:W-:Y:S02]  /*21c0*/  USEL UR28, URZ, 0x1, UP1 ;  /* 0x00000001ff1c7887 */ /* 0x000fe40008800000 */
[----:B------:R-:W-:Y:S01]  /*21d0*/  USEL UR33, UR25, URZ, UP1 ;  /* 0x000000ff19217287 */ /* 0x000fe20008800000 */
[----:B------:R-:W-:Y:S01]  /*21e0*/  UMOV UR61, 0x4008 ;  /* 0x00004008003d7882 */ /* 0x000fe20000000000 */
[----:B------:R-:W-:Y:S01]  /*21f0*/  UMOV UR59, 0x4008 ;  /* 0x00004008003b7882 */ /* 0x000fe20000000000 */
[----:B------:R-:W-:Y:S01]  /*2200*/  UMOV UR55, 0x40004040 ;  /* 0x4000404000377882 */ /* 0x000fe20000000000 */
[----:B------:R-:W-:Y:S01]  /*2210*/  UMOV UR53, 0x40004040 ;  /* 0x4000404000357882 */ /* 0x000fe20000000000 */
[----:B------:R-:W-:Y:S01]  /*2220*/  UMOV UR57, 0x4008 ;  /* 0x0000400800397882 */ /* 0x000fe20000000000 */
[----:B------:R-:W-:Y:S01]  /*2230*/  UMOV UR49, 0x40004040 ;  /* 0x4000404000317882 */ /* 0x000fe20000000000 */
[----:B------:R-:W-:Y:S01]  /*2240*/  UMOV UR47, 0x40004040 ;  /* 0x40004040002f7882 */ /* 0x000fe20000000000 */
[----:B------:R-:W-:Y:S01]  /*2250*/  UMOV UR43, 0x40004040 ;  /* 0x40004040002b7882 */ /* 0x000fe20000000000 */
[----:B--2---:R-:W-:Y:S05]  /*2260*/  @P1 BRA `(.L_x_38) ;  /* 0x0000000000101947 */ /* 0x004fea0003800000 */
[----:B------:R-:W-:Y:S06]  /*2270*/  USHF.L.U32 UR25, UR34, 0x1f, URZ ;  /* 0x0000001f22197899 */ /* 0x000fec00080006ff */
[----:B--2---:R-:W-:Y:S04]  /*2280*/  MOV R0, UR25 ;  /* 0x0000001900007c02 */ /* 0x004fe80008000f00 */
[----:B------:R-:W2:Y:S02]  /*2290*/  SYNCS.PHASECHK.TRANS64.TRYWAIT P1, [UR13], R0 ;  /* 0x00000000ff0075a7 */ /* 0x000ea4000802110d */
[----:B--2---:R-:W-:Y:S05]  /*22a0*/  @!P1 BRA `(.L_x_39) ;  /* 0x0000002800589947 */ /* 0x004fea0003800000 */
.L_x_38:
[----:B------:R-:W-:Y:S01]  /*22b0*/  ULOP3.LUT UR34, UR34, UR28, URZ, 0x3c, !UPT ;  /* 0x0000001c22227292 */ /* 0x000fe2000f8e3cff */
[----:B------:R-:W-:Y:S01]  /*22c0*/  PLOP3.LUT P1, PT, PT, PT, PT, 0x80, 0x8 ;  /* 0x000000000008781c */ /* 0x000fe20003f2f070 */
[----:B------:R-:W-:Y:S01]  /*22d0*/  UIADD3 UR31, UPT, UPT, UR31, 0x1, URZ ;  /* 0x000000011f1f7890 */ /* 0x000fe2000fffe0ff */
[----:B------:R4:W-:Y:S01]  /*22e0*/  UTCCP.T.S.4x32dp128bit tmem[UR36+0x1d0], gdesc[UR60] ;  /* 0x0001d03c240079e7 */ /* 0x0009e20009100000 */
[----:B------:R-:W-:Y:S01]  /*22f0*/  UMOV UR64, UR16 ;  /* 0x0000001000407c82 */ /* 0x000fe20008000000 */
[----:B------:R-:W-:Y:S01]  /*2300*/  @!UP0 USHF.L.U32 UR13, UR34, 0x1f, URZ ;  /* 0x0000001f220d8899 */ /* 0x000fe200080006ff */
[----:B------:R4:W-:Y:S01]  /*2310*/  UTCCP.T.S.4x32dp128bit tmem[UR36+0x1e0], gdesc[UR58] ;  /* 0x0001e03a240079e7 */ /* 0x0009e20009100000 */
[----:B------:R-:W-:Y:S01]  /*2320*/  @!UP0 ULEA UR16, UR33, UR12, 0x3 ;  /* 0x0000000c21108291 */ /* 0x000fe2000f8e18ff */
[----:B------:R4:W-:Y:S01]  /*2330*/  UTCCP.T.S.4x32dp128bit tmem[UR36+0x1e4], gdesc[UR56] ;  /* 0x0001e438240079e7 */ /* 0x0009e20009100000 */
[----:B------:R4:W-:Y:S01]  /*2340*/  UTCQMMA gdesc[UR52], gdesc[UR54], tmem[UR17], tmem[UR50], idesc[UR51], tmem[UR10], UP2 ;  /* 0x000a323634007dea */ /* 0x0009e20009000311 */
[----:B------:R-:W-:Y:S01]  /*2350*/  UMOV UR62, UR32 ;  /* 0x00000020003e7c82 */ /* 0x000fe20008000000 */
[----:B------:R-:W-:Y:S01]  /*2360*/  UMOV UR63, 0x40004040 ;  /* 0x40004040003f7882 */ /* 0x000fe20000000000 */
[----:B--2---:R-:W-:Y:S01]  /*2370*/  MOV R0, UR13 ;  /* 0x0000000d00007c02 */ /* 0x004fe20008000f00 */
[----:B------:R4:W-:Y:S01]  /*2380*/  UTCQMMA gdesc[UR46], gdesc[UR48], tmem[UR17], tmem[UR44], idesc[UR45], tmem[UR8], UPT ;  /* 0x00082c302e007dea */ /* 0x0009e2000b800311 */
[----:B------:R-:W-:Y:S01]  /*2390*/  UMOV UR65, 0x40004040 ;  /* 0x4000404000417882 */ /* 0x000fe20000000000 */
[----:B------:R-:W-:Y:S01]  /*23a0*/  UMOV UR66, UR18 ;  /* 0x0000001200427c82 */ /* 0x000fe20008000000 */
[----:B------:R-:W-:Y:S01]  /*23b0*/  UMOV UR67, 0x40004040 ;  /* 0x4000404000437882 */ /* 0x000fe20000000000 */
[----:B------:R4:W-:Y:S01]  /*23c0*/  UTCQMMA gdesc[UR62], gdesc[UR42], tmem[UR17], tmem[UR40], idesc[UR41], tmem[UR6], UPT ;  /* 0x0006282a3e007dea */ /* 0x0009e2000b800311 */
[----:B------:R4:W-:Y:S01]  /*23d0*/  UTCQMMA gdesc[UR66], gdesc[UR64], tmem[UR17], tmem[UR38], idesc[UR39], tmem[UR4], UPT ;  /* 0x0004264042007dea */ /* 0x0009e2000b800311 */
[----:B------:R4:W-:Y:S01]  /*23e0*/  UTCBAR.MULTICAST [UR30], URZ, UR29 ;  /* 0x000000ff1e0073e9 */ /* 0x0009e2000800081d */
[----:B------:R4:W2:Y:S01]  /*23f0*/  @!P0 SYNCS.PHASECHK.TRANS64.TRYWAIT P1, [UR16], R0 ;  /* 0x00000000ff0085a7 */ /* 0x0008a20008021110 */
[----:B------:R-:W-:Y:S02]  /*2400*/  UISETP.NE.AND UP0, UPT, UR31, 0x20, UPT ;  /* 0x000000201f00788c */ /* 0x000fe4000bf05270 */
[----:B------:R-:W-:Y:S07]  /*2410*/  UPLOP3.LUT UP2, UPT, UPT, UPT, UPT, 0x80, 0x8 ;  /* 0x000000000008789c */ /* 0x000fee0003f4f070 */
[----:B------:R-:W-:Y:S05]  /*2420*/  BRA.U UP0, `(.L_x_40) ;  /* 0xfffffffd00207547 */ /* 0x000fea000b83ffff */
[----:B------:R-:W-:Y:S01]  /*2430*/  USHF.L.U32 UR13, UR35, 0x1f, URZ ;  /* 0x0000001f230d7899 */ /* 0x000fe200080006ff */
[----:B------:R-:W-:Y:S01]  /*2440*/  LEA R3, R6, UR12, 0x3 ;  /* 0x0000000c06037c11 */ /* 0x000fe2000f8e18ff */
[----:B------:R4:W-:Y:S01]  /*2450*/  UTCBAR.MULTICAST [UR27], URZ, UR26 ;  /* 0x000000ff1b0073e9 */ /* 0x0009e2000800081a */
[----:B------:R-:W-:-:S03]  /*2460*/  SHF.L.U32 R4, R5, 0x1f, RZ ;  /* 0x0000001f05047819 */ /* 0x000fc600000006ff */
[----:B----4-:R-:W-:-:S04]  /*2470*/  IMAD.U32 R0, RZ, RZ, UR13 ;  /* 0x0000000dff007e24 */ /* 0x010fc8000f8e00ff */
[----:B------:R4:W-:Y:S01]  /*2480*/  SYNCS.PHASECHK.TRANS64.TRYWAIT PT, [UR12+0x48], R0 ;  /* 0x00004800ff0075a7 */ /* 0x0009e200080e110c */
[----:B------:R-:W5:Y:S02]  /*2490*/  SYNCS.PHASECHK.TRANS64.TRYWAIT P0, [R3+URZ+0x50], R4 ;  /* 0x00005004030075a7 */ /* 0x000f6400080011ff */
[----:B----45:R-:W-:Y:S05]  /*24a0*/  @!P0 BRA `(.L_x_41) ;  /* 0x0000002400f88947 */ /* 0x030fea0003800000 */
.L_x_86:
[C---:B------:R-:W-:Y:S01]  /*24b0*/  LEA R0, R6.reuse, UR12, 0x4 ;  /* 0x0000000c06007c11 */ /* 0x040fe2000f8e20ff */
[----:B------:R-:W-:-:S05]  /*24c0*/  VIADD R6, R6, 0x1 ;  /* 0x0000000106067836 */ /* 0x000fca0000000000 */
[----:B------:R-:W5:Y:S01]  /*24d0*/  LDS R0, [R0+0x37c1c] ;  /* 0x037c1c0000007984 */ /* 0x000f620000000800 */
[C---:B--2---:R-:W-:Y:S01]  /*24e0*/  ISETP.NE.AND P1, PT, R6.reuse, 0x2, PT ;  /* 0x000000020600780c */ /* 0x044fe20003f25270 */
[----:B------:R2:W-:Y:S06]  /*24f0*/  MEMBAR.ALL.CTA ;  /* 0x0000000000007992 */ /* 0x0005ec0000008000 */
[----:B--2---:R-:W2:Y:S01]  /*2500*/  FENCE.VIEW.ASYNC.S ;  /* 0x00000000000073c6 */ /* 0x004ea20000000000 */
[----:B------:R-:W-:Y:S02]  /*2510*/  SEL R4, RZ, 0x1, P1 ;  /* 0x00000001ff047807 */ /* 0x000fe40000800000 */
[----:B------:R-:W-:-:S02]  /*2520*/  SEL R6, R6, RZ, P1 ;  /* 0x000000ff06067207 */ /* 0x000fc40000800000 */
[----:B------:R-:W-:Y:S01]  /*2530*/  LOP3.LUT R5, R5, R4, RZ, 0x3c, !PT ;  /* 0x0000000405057212 */ /* 0x000fe200078e3cff */
[----:B--2---:R2:W-:Y:S01]  /*2540*/  SYNCS.ARRIVE.TRANS64.ART0 RZ, [R3+URZ+0x60], R2 ;  /* 0x0000600203ff79a7 */ /* 0x0045e200085000ff */
[----:B-----5:R-:W-:-:S13]  /*2550*/  ISETP.NE.AND P0, PT, R0, 0x1, PT ;  /* 0x000000010000780c */ /* 0x020fda0003f05270 */
[----:B--2---:R-:W-:Y:S05]  /*2560*/  @!P0 BRA `(.L_x_42) ;  /* 0xfffffff800988947 */ /* 0x004fea000383ffff */
.L_x_35:
[----:B------:R-:W-:-:S09]  /*2570*/  UISETP.NE.AND UP0, UPT, UR15, URZ, UPT ;  /* 0x000000ff0f00728c */ /* 0x000fd2000bf05270 */
[----:B------:R-:W-:Y:S05]  /*2580*/  BRA.U UP0, `(.L_x_33) ;  /* 0x0000000100107547 */ /* 0x000fea000b800000 */
[----:B------:R-:W-:-:S06]  /*2590*/  USHF.L.U32 UR35, UR35, 0x1f, URZ ;  /* 0x0000001f23237899 */ /* 0x000fcc00080006ff */
[----:B------:R-:W-:-:S04]  /*25a0*/  MOV R0, UR35 ;  /* 0x0000002300007c02 */ /* 0x000fc80008000f00 */
[----:B------:R-:W2:Y:S02]  /*25b0*/  SYNCS.PHASECHK.TRANS64.TRYWAIT P0, [UR12+0x48], R0 ;  /* 0x00004800ff0075a7 */ /* 0x000ea4000800110c */
[----:B--2---:R-:W-:Y:S05]  /*25c0*/  @!P0 BRA `(.L_x_43) ;  /* 0x0000002400cc8947 */ /* 0x004fea0003800000 */
.L_x_33:
[----:B------:R-:W-:-:S13]  /*25d0*/  ISETP.GT.AND P0, PT, R123, 0x3, PT ;  /* 0x000000037b00780c */ /* 0x000fda0003f04270 */
[----:B-1----:R-:W-:Y:S05]  /*25e0*/  @P0 EXIT ;  /* 0x000000000000094d */ /* 0x002fea0003800000 */
[----:B------:R-:W-:-:S13]  /*25f0*/  ISETP.NE.AND P0, PT, R123, RZ, PT ;  /* 0x000000ff7b00720c */ /* 0x000fda0003f05270 */
[----:B------:R-:W-:Y:S05]  /*2600*/  @P0 BRA `(.L_x_44) ;  /* 0x0000000000b80947 */ /* 0x000fea0003800000 */
[----:B------:R-:W1:Y:S01]  /*2610*/  S2UR UR5, SR_CgaCtaId ;  /* 0x00000000000579c3 */ /* 0x000e620000008800 */
[----:B------:R-:W-:Y:S01]  /*2620*/  NOP ;  /* 0x0000000000007918 */ /* 0x000fe20000000000 */
[----:B------:R-:W-:Y:S02]  /*2630*/  UMOV UR4, 0x40 ;  /* 0x0000004000047882 */ /* 0x000fe40000000000 */
[----:B-1----:R-:W-:-:S09]  /*2640*/  ULEA UR4, UR5, UR4, 0x18 ;  /* 0x0000000405047291 */ /* 0x002fd2000f8ec0ff */
[----:B--2-4-:R-:W1:Y:S01]  /*2650*/  LDS.U8 R0, [UR4] ;  /* 0x00000004ff007984 */ /* 0x014e620008000000 */
[----:B------:R-:W-:Y:S02]  /*2660*/  UMOV UR4, 0x400 ;  /* 0x0000040000047882 */ /* 0x000fe40000000000 */
[----:B------:R-:W-:Y:S01]  /*2670*/  ULEA UR4, UR5, UR4, 0x18 ;  /* 0x0000000405047291 */ /* 0x000fe2000f8ec0ff */
[----:B-1----:R-:W-:-:S13]  /*2680*/  ISETP.NE.AND P0, PT, R0, RZ, PT ;  /* 0x000000ff0000720c */ /* 0x002fda0003f05270 */
[----:B------:R-:W-:Y:S05]  /*2690*/  @P0 BRA `(.L_x_45) ;  /* 0x00000000007c0947 */ /* 0x000fea0003800000 */
[----:B------:R-:W-:-:S13]  /*26a0*/  ELECT P0, URZ, PT ;  /* 0x0000000000ff782f */ /* 0x000fda0003800000 */
[----:B------:R-:W-:Y:S05]  /*26b0*/  @!P0 BRA `(.L_x_46) ;  /* 0x0000000000848947 */ /* 0x000fea0003800000 */
[----:B------:R-:W-:-:S05]  /*26c0*/  UMOV UR6, 0x10 ;  /* 0x0000001000067882 */ /* 0x000fca0000000000 */
[----:B------:R-:W-:Y:S04]  /*26d0*/  DEPBAR.LE SB1, 0x36 ;  /* 0x00009d800000791a */ /* 0x000fe80000000000 */
[----:B------:R-:W1:Y:S02]  /*26e0*/  UTCATOMSWS.FIND_AND_SET.ALIGN UP0, UR6, UR6 ;  /* 0x00000006000675e3 */ /* 0x000e640008000800 */
[----:B-1----:R-:W-:Y:S01]  /*26f0*/  PLOP3.LUT P0, PT, PT, PT, UP0, 0x80, 0x8 ;  /* 0x000000000008781c */ /* 0x002fe20003f0f008 */
[----:B------:R-:W-:-:S03]  /*2700*/  IMAD.U32 R3, RZ, RZ, UR6 ;  /* 0x00000006ff037e24 */ /* 0x000fc6000f8e00ff */
[----:B------:R-:W-:-:S04]  /*2710*/  SEL R0, RZ, 0xffffffff, !P0 ;  /* 0xffffffffff007807 */ /* 0x000fc80004000000 */
[----:B------:R-:W-:-:S13]  /*2720*/  ISETP.NE.AND P0, PT, R0, RZ, PT ;  /* 0x000000ff0000720c */ /* 0x000fda0003f05270 */
[----:B------:R-:W-:Y:S05]  /*2730*/  @P0 BRA `(.L_x_47) ;  /* 0x0000000000240947 */ /* 0x000fea0003800000 */
.L_x_48:
[----:B------:R-:W-:Y:S05]  /*2740*/  NANOSLEEP 0x64 ;  /* 0x000000640000795d */ /* 0x000fea0003800000 */
[----:B------:R-:W-:-:S05]  /*2750*/  UMOV UR6, 0x10 ;  /* 0x0000001000067882 */ /* 0x000fca0000000000 */
[----:B------:R-:W-:Y:S04]  /*2760*/  DEPBAR.LE SB1, 0x36 ;  /* 0x00009d800000791a */ /* 0x000fe80000000000 */
[----:B------:R-:W1:Y:S02]  /*2770*/  UTCATOMSWS.FIND_AND_SET.ALIGN UP0, UR6, UR6 ;  /* 0x00000006000675e3 */ /* 0x000e640008000800 */
[----:B-1----:R-:W-:Y:S01]  /*2780*/  PLOP3.LUT P0, PT, PT, PT, UP0, 0x80, 0x8 ;  /* 0x000000000008781c */ /* 0x002fe20003f0f008 */
[----:B------:R-:W-:-:S03]  /*2790*/  IMAD.U32 R3, RZ, RZ, UR6 ;  /* 0x00000006ff037e24 */ /* 0x000fc6000f8e00ff */
[----:B------:R-:W-:-:S04]  /*27a0*/  SEL R0, RZ, 0xffffffff, !P0 ;  /* 0xffffffffff007807 */ /* 0x000fc80004000000 */
[----:B------:R-:W-:-:S13]  /*27b0*/  ISETP.NE.AND P0, PT, R0, RZ, PT ;  /* 0x000000ff0000720c */ /* 0x000fda0003f05270 */
[----:B------:R-:W-:Y:S05]  /*27c0*/  @!P0 BRA `(.L_x_48) ;  /* 0xfffffffc00dc8947 */ /* 0x000fea000383ffff */
.L_x_47:
[C---:B------:R-:W-:Y:S01]  /*27d0*/  R2UR UR7, R3.reuse ;  /* 0x00000000030772ca */ /* 0x040fe200000e0000 */
[----:B------:R-:W-:Y:S01]  /*27e0*/  IMAD.MOV.U32 R0, RZ, RZ, 0xffff ;  /* 0x0000ffffff007424 */ /* 0x000fe200078e00ff */
[----:B------:R-:W-:Y:S02]  /*27f0*/  UMOV UR6, 0x50 ;  /* 0x0000005000067882 */ /* 0x000fe40000000000 */
[----:B------:R-:W-:Y:S02]  /*2800*/  ULEA UR6, UR5, UR6, 0x18 ;  /* 0x0000000605067291 */ /* 0x000fe4000f8ec0ff */
[----:B------:R-:W-:Y:S01]  /*2810*/  SHF.L.U32 R0, R0, R3, RZ ;  /* 0x0000000300007219 */ /* 0x000fe200000006ff */
[----:B------:R-:W-:-:S06]  /*2820*/  IMAD.SHL.U32 R3, R3, 0x20, RZ ;  /* 0x0000002003037824 */ /* 0x000fcc00078e00ff */
[----:B------:R-:W-:-:S04]  /*2830*/  UIADD3 UR7, UPT, UPT, UR7, 0x10, URZ ;  /* 0x0000001007077890 */ /* 0x000fc8000fffe0ff */
[----:B------:R-:W-:-:S06]  /*2840*/  USHF.L.U32 UR7, UR14, UR7, URZ ;  /* 0x000000070e077299 */ /* 0x000fcc00080006ff */
[----:B------:R-:W-:-:S05]  /*2850*/  LOP3.LUT R0, R0, UR7, RZ, 0xfc, !PT ;  /* 0x0000000700007c12 */ /* 0x000fca000f8efcff */
[----:B------:R1:W-:Y:S04]  /*2860*/  ATOMS.OR RZ, [UR6], R0 ;  /* 0x00000000ffff798c */ /* 0x0003e8000b000006 */
[----:B------:R1:W-:Y:S01]  /*2870*/  STS [UR4+0x78], R3 ;  /* 0x00007803ff007988 */ /* 0x0003e20008000804 */
[----:B------:R-:W-:Y:S05]  /*2880*/  BRA `(.L_x_46) ;  /* 0x0000000000107947 */ /* 0x000fea0003800000 */
.L_x_45:
[----:B------:R-:W-:Y:S02]  /*2890*/  MOV R0, 0xffffffff ;  /* 0xffffffff00007802 */ /* 0x000fe40000000f00 */
[----:B------:R-:W-:-:S03]  /*28a0*/  MOV R2, 0x28d0 ;  /* 0x000028d000027802 */ /* 0x000fc60000000f00 */
[----:B------:R1:W-:Y:S04]  /*28b0*/  STS [UR4+0x78], R0 ;  /* 0x00007800ff007988 */ /* 0x0003e80008000804 */
[----:B-1-3--:R-:W-:Y:S05]  /*28c0*/  CALL.REL.NOINC `($__internal_1_$__cuda_sm10x_tcgen05_guardrail_trap_phase_invalid_during_alloc) ;  /* 0x00000024007c7944 */ /* 0x00afea0003c00000 */
.L_x_46:
[----:B------:R-:W-:Y:S05]  /*28d0*/  WARPSYNC.ALL ;  /* 0x0000000000007948 */ /* 0x000fea0003800000 */
[----:B------:R-:W-:Y:S01]  /*28e0*/  NOP ;  /* 0x0000000000007918 */ /* 0x000fe20000000000 */
.L_x_44:
[----:B------:R-:W5:Y:S08]  /*28f0*/  S2UR UR4, SR_CgaCtaId ;  /* 0x00000000000479c3 */ /* 0x000f700000008800 */
[----:B------:R-:W-:Y:S06]  /*2900*/  BAR.SYNC.DEFER_BLOCKING 0x3, 0xa0 ;  /* 0x00c2800000007b1d */ /* 0x000fec0000010000 */
[----:B------:R-:W-:-:S02]  /*2910*/  UMOV UR5, 0x400 ;  /* 0x0000040000057882 */ /* 0x000fc40000000000 */
[----:B-----5:R-:W-:-:S06]  /*2920*/  ULEA UR4, UR4, UR5, 0x18 ;  /* 0x0000000504047291 */ /* 0x020fcc000f8ec0ff */
[----:B------:R-:W-:-:S05]  /*2930*/  MOV R87, UR4 ;  /* 0x0000000400577c02 */ /* 0x000fca0008000f00 */
[----:B------:R1:W2:Y:S01]  /*2940*/  LDS R122, [R87+0x78] ;  /* 0x00007800577a7984 */ /* 0x0002a20000000800 */
[----:B------:R-:W5:Y:S02]  /*2950*/  SYNCS.PHASECHK.TRANS64.TRYWAIT P0, [R87+URZ+0x50], RZ ;  /* 0x000050ff570075a7 */ /* 0x000f6400080011ff */
[----:B-12--5:R-:W-:Y:S05]  /*2960*/  @!P0 BRA `(.L_x_49) ;  /* 0x0000002400048947 */ /* 0x026fea0003800000 */
.L_x_88:
[----:B------:R-:W2:Y:S01]  /*2970*/  LDS.128 R88, [R87+0x37c10] ;  /* 0x037c100057587984 */ /* 0x000ea20000000c00 */
[----:B----4-:R-:W-:Y:S01]  /*2980*/  HFMA2 R0, -RZ, RZ, 0, 5.9604644775390625e-08 ;  /* 0x00000001ff007431 */ /* 0x010fe200000001ff */
[----:B------:R4:W-:Y:S06]  /*2990*/  MEMBAR.ALL.CTA ;  /* 0x0000000000007992 */ /* 0x0009ec0000008000 */
[----:B----4-:R-:W4:Y:S02]  /*29a0*/  FENCE.VIEW.ASYNC.S ;  /* 0x00000000000073c6 */ /* 0x010f240000000000 */
[----:B----4-:R4:W-:Y:S01]  /*29b0*/  SYNCS.ARRIVE.TRANS64.ART0 RZ, [R87+URZ+0x60], R0 ;  /* 0x0000600057ff79a7 */ /* 0x0109e200085000ff */
[----:B--2---:R-:W-:-:S13]  /*29c0*/  ISETP.NE.AND P0, PT, R91, 0x1, PT ;  /* 0x000000015b00780c */ /* 0x004fda0003f05270 */
[----:B----4-:R-:W-:Y:S05]  /*29d0*/  @P0 BRA `(.L_x_50) ;  /* 0x0000001800c80947 */ /* 0x010fea0003800000 */
[C---:B------:R-:W-:Y:S01]  /*29e0*/  IMAD.SHL.U32 R4, R104.reuse, 0x40, RZ ;  /* 0x0000004068047824 */ /* 0x040fe200078e00ff */
[----:B------:R-:W-:Y:S01]  /*29f0*/  SHF.R.U32.HI R3, RZ, 0x5, R104 ;  /* 0x00000005ff037819 */ /* 0x000fe20000011668 */
[----:B------:R-:W-:Y:S01]  /*2a00*/  IMAD.SHL.U32 R2, R104, 0x80, RZ ;  /* 0x0000008068027824 */ /* 0x000fe200078e00ff */
[----:B------:R-:W2:Y:S01]  /*2a10*/  S2UR UR8, SR_CgaCtaId ;  /* 0x00000000000879c3 */ /* 0x000ea20000008800 */
[----:B------:R-:W4:Y:S01]  /*2a20*/  S2R R102, SR_LANEID ;  /* 0x0000000000667919 */ /* 0x000f220000000000 */
[----:B------:R-:W-:Y:S01]  /*2a30*/  LOP3.LUT R4, R4, 0x7c0, RZ, 0xc0, !PT ;  /* 0x000007c004047812 */ /* 0x000fe200078ec0ff */
[----:B------:R-:W-:Y:S01]  /*2a40*/  IMAD R121, R123, 0x4, R87 ;  /* 0x000000047b797824 */ /* 0x000fe200078e0257 */
[----:B------:R-:W-:Y:S01]  /*2a50*/  LOP3.LUT R2, R2, 0xf80, RZ, 0xc0, !PT ;  /* 0x00000f8002027812 */ /* 0x000fe200078ec0ff */
[----:B------:R-:W-:Y:S01]  /*2a60*/  IMAD.MOV.U32 R108, RZ, RZ, 0x1 ;  /* 0x00000001ff6c7424 */ /* 0x000fe200078e00ff */
[----:B------:R-:W-:Y:S01]  /*2a70*/  UMOV UR9, 0x400 ;  /* 0x0000040000097882 */ /* 0x000fe20000000000 */
[C---:B------:R-:W-:Y:S01]  /*2a80*/  IMAD R4, R3.reuse, 0x800, R4 ;  /* 0x0000080003047824 */ /* 0x040fe200078e0204 */
[----:B------:R-:W1:Y:S01]  /*2a90*/  LDCU.64 UR10, c[0x0][0x348] ;  /* 0x00006900ff0a77ac */ /* 0x000e620008000a00 */
[----:B------:R-:W-:-:S02]  /*2aa0*/  IMAD R2, R3, 0x1000, R2 ;  /* 0x0000100003027824 */ /* 0x000fc400078e0202 */
[C---:B------:R-:W-:Y:S02]  /*2ab0*/  IMAD.IADD R4, R87.reuse, 0x1, R4 ;  /* 0x0000000157047824 */ /* 0x040fe400078e0204 */
[----:B------:R-:W-:Y:S02]  /*2ac0*/  IMAD.IADD R2, R87, 0x1, R2 ;  /* 0x0000000157027824 */ /* 0x000fe400078e0202 */
[C---:B------:R-:W-:Y:S02]  /*2ad0*/  VIADD R5, R4.reuse, 0x4430 ;  /* 0x0000443004057836 */ /* 0x040fe40000000000 */
[C---:B------:R-:W-:Y:S02]  /*2ae0*/  VIADD R6, R4.reuse, 0x4420 ;  /* 0x0000442004067836 */ /* 0x040fe40000000000 */
[C---:B------:R-:W-:Y:S01]  /*2af0*/  VIADD R7, R4.reuse, 0x4410 ;  /* 0x0000441004077836 */ /* 0x040fe20000000000 */
[----:B------:R-:W-:Y:S01]  /*2b00*/  SHF.R.U32.HI R120, RZ, 0x3, R5 ;  /* 0x00000003ff787819 */ /* 0x000fe20000011605 */
[----:B------:R-:W-:Y:S01]  /*2b10*/  VIADD R4, R4, 0x4400 ;  /* 0x0000440004047836 */ /* 0x000fe20000000000 */
[----:B------:R-:W-:Y:S01]  /*2b20*/  SHF.R.U32.HI R119, RZ, 0x3, R6 ;  /* 0x00000003ff777819 */ /* 0x000fe20000011606 */
[----:B------:R-:W-:Y:S01]  /*2b30*/  IMAD.MOV.U32 R106, RZ, RZ, RZ ;  /* 0x000000ffff6a7224 */ /* 0x000fe200078e00ff */
[----:B------:R-:W-:Y:S01]  /*2b40*/  LOP3.LUT R120, R5, 0x30, R120, 0x78, !PT ;  /* 0x0000003005787812 */ /* 0x000fe200078e7878 */
[----:B------:R-:W-:Y:S01]  /*2b50*/  VIADD R5, R2, 0x430 ;  /* 0x0000043002057836 */ /* 0x000fe20000000000 */
[----:B------:R-:W-:Y:S01]  /*2b60*/  SHF.R.U32.HI R117, RZ, 0x3, R4 ;  /* 0x00000003ff757819 */ /* 0x000fe20000011604 */
[----:B------:R-:W-:Y:S01]  /*2b70*/  IMAD.MOV.U32 R105, RZ, RZ, RZ ;  /* 0x000000ffff697224 */ /* 0x000fe200078e00ff */
[----:B------:R-:W-:Y:S01]  /*2b80*/  LOP3.LUT R119, R6, 0x30, R119, 0x78, !PT ;  /* 0x0000003006777812 */ /* 0x000fe200078e7877 */
[----:B------:R-:W-:Y:S01]  /*2b90*/  VIADD R6, R2, 0x420 ;  /* 0x0000042002067836 */ /* 0x000fe20000000000 */
[----:B------:R-:W-:Y:S01]  /*2ba0*/  SHF.R.U32.HI R116, RZ, 0x3, R5 ;  /* 0x00000003ff747819 */ /* 0x000fe20000011605 */
[----:B------:R-:W-:Y:S01]  /*2bb0*/  IMAD R110, R3, 0x200000, R122 ;  /* 0x00200000036e7824 */ /* 0x000fe200078e027a */
[----:B------:R-:W-:Y:S01]  /*2bc0*/  LOP3.LUT R117, R4, 0x30, R117, 0x78, !PT ;  /* 0x0000003004757812 */ /* 0x000fe200078e7875 */
[C---:B------:R-:W-:Y:S01]  /*2bd0*/  VIADD R4, R2.reuse, 0x400 ;  /* 0x0000040002047836 */ /* 0x040fe20000000000 */
[----:B------:R-:W-:Y:S01]  /*2be0*/  LOP3.LUT R116, R5, 0x70, R116, 0x78, !PT ;  /* 0x0000007005747812 */ /* 0x000fe200078e7874 */
[----:B------:R-:W-:Y:S01]  /*2bf0*/  VIADD R5, R2, 0x410 ;  /* 0x0000041002057836 */ /* 0x000fe20000000000 */
[----:B------:R-:W-:Y:S01]  /*2c00*/  SHF.R.U32.HI R115, RZ, 0x3, R6 ;  /* 0x00000003ff737819 */ /* 0x000fe20000011606 */
[----:B--2---:R-:W-:Y:S01]  /*2c10*/  ULEA UR7, UR8, UR9, 0x18 ;  /* 0x0000000908077291 */ /* 0x004fe2000f8ec0ff */
[----:B------:R-:W-:-:S02]  /*2c20*/  SHF.R.U32.HI R113, RZ, 0x3, R4 ;  /* 0x00000003ff717819 */ /* 0x000fc40000011604 */
[----:B------:R-:W-:Y:S02]  /*2c30*/  SHF.R.U32.HI R114, RZ, 0x3, R5 ;  /* 0x00000003ff727819 */ /* 0x000fe40000011605 */
[----:B------:R-:W-:Y:S01]  /*2c40*/  LOP3.LUT R115, R6, 0x70, R115, 0x78, !PT ;  /* 0x0000007006737812 */ /* 0x000fe200078e7873 */
[C---:B------:R-:W-:Y:S01]  /*2c50*/  VIADD R6, R2.reuse, 0x460 ;  /* 0x0000046002067836 */ /* 0x040fe20000000000 */
[----:B------:R-:W-:Y:S01]  /*2c60*/  LOP3.LUT R114, R5, 0x70, R114, 0x78, !PT ;  /* 0x0000007005727812 */ /* 0x000fe200078e7872 */
[----:B------:R-:W-:Y:S01]  /*2c70*/  VIADD R5, R2, 0x470 ;  /* 0x0000047002057836 */ /* 0x000fe20000000000 */
[----:B------:R-:W-:Y:S01]  /*2c80*/  LOP3.LUT R113, R4, 0x70, R113, 0x78, !PT ;  /* 0x0000007004717812 */ /* 0x000fe200078e7871 */
[C---:B------:R-:W-:Y:S01]  /*2c90*/  VIADD R4, R2.reuse, 0x450 ;  /* 0x0000045002047836 */ /* 0x040fe20000000000 */
[----:B------:R-:W-:Y:S01]  /*2ca0*/  SHF.R.U32.HI R118, RZ, 0x3, R7 ;  /* 0x00000003ff767819 */ /* 0x000fe20000011607 */
[----:B------:R-:W-:Y:S01]  /*2cb0*/  VIADD R2, R2, 0x440 ;  /* 0x0000044002027836 */ /* 0x000fe20000000000 */
[----:B------:R-:W-:-:S02]  /*2cc0*/  SHF.R.U32.HI R112, RZ, 0x3, R5 ;  /* 0x00000003ff707819 */ /* 0x000fc40000011605 */
[----:B------:R-:W-:Y:S02]  /*2cd0*/  SHF.R.U32.HI R111, RZ, 0x3, R6 ;  /* 0x00000003ff6f7819 */ /* 0x000fe40000011606 */
[----:B------:R-:W-:Y:S02]  /*2ce0*/  SHF.R.U32.HI R109, RZ, 0x3, R4 ;  /* 0x00000003ff6d7819 */ /* 0x000fe40000011604 */
[----:B------:R-:W-:Y:S02]  /*2cf0*/  SHF.R.U32.HI R107, RZ, 0x3, R2 ;  /* 0x00000003ff6b7819 */ /* 0x000fe40000011602 */
[----:B------:R-:W-:Y:S02]  /*2d00*/  LOP3.LUT R118, R7, 0x30, R118, 0x78, !PT ;  /* 0x0000003007767812 */ /* 0x000fe400078e7876 */
[----:B------:R-:W-:Y:S02]  /*2d10*/  LOP3.LUT R112, R5, 0x70, R112, 0x78, !PT ;  /* 0x0000007005707812 */ /* 0x000fe400078e7870 */
[----:B------:R-:W-:-:S02]  /*2d20*/  LOP3.LUT R111, R6, 0x70, R111, 0x78, !PT ;  /* 0x00000070066f7812 */ /* 0x000fc400078e786f */
[----:B------:R-:W-:Y:S02]  /*2d30*/  LOP3.LUT R109, R4, 0x70, R109, 0x78, !PT ;  /* 0x00000070046d7812 */ /* 0x000fe400078e786d */
[----:B-1--4-:R-:W-:-:S07]  /*2d40*/  LOP3.LUT R107, R2, 0x70, R107, 0x78, !PT ;  /* 0x00000070026b7812 */ /* 0x012fce00078e786b */
.L_x_63:
[----:B------:R-:W1:Y:S01]  /*2d50*/  LDC.64 R6, c[0x0][0x750] ;  /* 0x0001d400ff067b82 */ /* 0x000e620000000a00 */
[----:B------:R-:W-:-:S04]  /*2d60*/  SHF.L.U32 R125, R88, 0x7, RZ ;  /* 0x00000007587d7819 */ /* 0x000fc800000006ff */
[----:B------:R-:W-:-:S03]  /*2d70*/  IADD3 R5, PT, PT, R125, R104, RZ ;  /* 0x000000687d057210 */ /* 0x000fc60007ffe0ff */
[----:B------:R-:W2:Y:S01]  /*2d80*/  LDC.64 R2, c[0x0][0x758] ;  /* 0x0001d600ff027b82 */ /* 0x000ea20000000a00 */
[----:B-1----:R-:W-:-:S05]  /*2d90*/  IMAD.WIDE R6, R90, 0x4, R6 ;  /* 0x000000045a067825 */ /* 0x002fca00078e0206 */
[----:B------:R1:W5:Y:S01]  /*2da0*/  LDG.E R124, desc[UR22][R6.64] ;  /* 0x00000016067c7981 */ /* 0x000362000c1e1900 */
[----:B--2---:R-:W-:Y:S01]  /*2db0*/  IMAD.WIDE R4, R5, 0x4, R2 ;  /* 0x0000000405047825 */ /* 0x004fe200078e0202 */
[----:B------:R-:W-:-:S04]  /*2dc0*/  SHF.L.U32 R2, R105, 0x1f, RZ ;  /* 0x0000001f69027819 */ /* 0x000fc800000006ff */
[----:B------:R1:W5:Y:S01]  /*2dd0*/  LDG.E R88, desc[UR22][R4.64] ;  /* 0x0000001604587981 */ /* 0x000362000c1e1900 */
[----:B------:R-:W2:Y:S01]  /*2de0*/  SYNCS.PHASECHK.TRANS64.TRYWAIT P0, [R87+URZ+0x40], R2 ;  /* 0x00004002570075a7 */ /* 0x000ea200080011ff */
[----:B------:R-:W-:Y:S02]  /*2df0*/  ISETP.NE.AND P4, PT, R105, RZ, PT ;  /* 0x000000ff6900720c */ /* 0x000fe40003f85270 */
[----:B------:R-:W-:Y:S01]  /*2e00*/  MOV R103, R90 ;  /* 0x0000005a00677202 */ /* 0x000fe20000000f00 */
[----:B-12---:R-:W-:Y:S10]  /*2e10*/  @!P0 BRA `(.L_x_51) ;  /* 0x0000001c00ec8947 */ /* 0x006ff40003800000 */
.L_x_90:
[----:B------:R-:W-:Y:S01]  /*2e20*/  SHF.R.S32.HI R86, RZ, 0x1f, R90 ;  /* 0x0000001fff567819 */ /* 0x000fe2000001145a */
[----:B------:R-:W-:Y:S01]  /*2e30*/  IMAD R127, R105, 0xd0, R110 ;  /* 0x000000d0697f7824 */ /* 0x000fe200078e026e */
[----:B------:R-:W-:Y:S02]  /*2e40*/  CS2R R130, SRZ ;  /* 0x0000000000827805 */ /* 0x000fe4000001ff00 */
[----:B------:R-:W-:-:S07]  /*2e50*/  CS2R R128, SRZ ;  /* 0x0000000000807805 */ /* 0x000fce000001ff00 */
.L_x_58:
[----:B------:R-:W-:Y:S01]  /*2e60*/  IADD3 R126, PT, PT, R130, 0x3, RZ ;  /* 0x00000003827e7810 */ /* 0x000fe20007ffe0ff */
[----:B------:R-:W-:Y:S05]  /*2e70*/  WARPSYNC.ALL ;  /* 0x0000000000007948 */ /* 0x000fea0003800000 */
[----:B------:R-:W-:Y:S01]  /*2e80*/  NOP ;  /* 0x0000000000007918 */ /* 0x000fe20000000000 */
[----:B------:R-:W-:Y:S01]  /*2e90*/  SEL R126, R126, R129, !P4 ;  /* 0x000000817e7e7207 */ /* 0x000fe20006000000 */
[----:B------:R-:W-:Y:S01]  /*2ea0*/  BSSY.RECONVERGENT B0, `(.L_x_52) ;  /* 0x000003a000007945 */ /* 0x000fe20003800200 */
[----:B------:R-:W-:Y:S02]  /*2eb0*/  ISETP.NE.AND P0, PT, R128, RZ, PT ;  /* 0x000000ff8000720c */ /* 0x000fe40003f05270 */
[----:B------:R-:W-:-:S04]  /*2ec0*/  SHF.L.U32 R90, R126, 0x6, RZ ;  /* 0x000000067e5a7819 */ /* 0x000fc800000006ff */
[----:B------:R-:W-:-:S04]  /*2ed0*/  IADD3 R2, PT, PT, R127, R90, RZ ;  /* 0x0000005a7f027210 */ /* 0x000fc80007ffe0ff */
[----:B------:R-:W-:-:S13]  /*2ee0*/  R2UR UR4, R2 ;  /* 0x00000000020472ca */ /* 0x000fda00000e0000 */
[----:B------:R-:W2:Y:S01]  /*2ef0*/  LDTM.x32 R36, tmem[UR4+0x20] ;  /* 0x00002004002479ee */ /* 0x000ea200082c0000 */
[----:B------:R-:W-:-:S13]  /*2f00*/  R2UR UR4, R2 ;  /* 0x00000000020472ca */ /* 0x000fda00000e0000 */
[----:B-1----:R-:W4:Y:S01]  /*2f10*/  LDTM.x32 R4, tmem[UR4] ;  /* 0x00000004000479ee */ /* 0x002f2200082c0000 */
[-C--:B-12--5:R-:W-:Y:S02]  /*2f20*/  FMUL2 R2, R36.F32x2.HI_LO, R124.reuse.F32 ;  /* 0x0000007c2402724a */ /* 0x0a6fe40001000000 */
[-C--:B------:R-:W-:Y:S02]  /*2f30*/  FMUL2 R36, R40.F32x2.HI_LO, R124.reuse.F32 ;  /* 0x0000007c2824724a */ /* 0x080fe40001000000 */
[-C--:B------:R-:W-:Y:S02]  /*2f40*/  FMUL2 R40, R44.F32x2.HI_LO, R124.reuse.F32 ;  /* 0x0000007c2c28724a */ /* 0x080fe40001000000 */
[-C--:B------:R-:W-:Y:S02]  /*2f50*/  FMUL2 R44, R48.F32x2.HI_LO, R124.reuse.F32 ;  /* 0x0000007c302c724a */ /* 0x080fe40001000000 */
[-C--:B------:R-:W-:Y:S02]  /*2f60*/  FMUL2 R48, R52.F32x2.HI_LO, R124.reuse.F32 ;  /* 0x0000007c3430724a */ /* 0x080fe40001000000 */
[----:B------:R-:W-:-:S02]  /*2f70*/  FMUL2 R38, R38.F32x2.HI_LO, R124.F32 ;  /* 0x0000007c2626724a */ /* 0x000fc40001000000 */
[-C--:B------:R-:W-:Y:S02]  /*2f80*/  FMUL2 R42, R42.F32x2.HI_LO, R124.reuse.F32 ;  /* 0x0000007c2a2a724a */ /* 0x080fe40001000000 */
[-C--:B------:R-:W-:Y:S02]  /*2f90*/  FMUL2 R46, R46.F32x2.HI_LO, R124.reuse.F32 ;  /* 0x0000007c2e2e724a */ /* 0x080fe40001000000 */
[-C--:B------:R-:W-:Y:S02]  /*2fa0*/  FMUL2 R50, R50.F32x2.HI_LO, R124.reuse.F32 ;  /* 0x0000007c3232724a */ /* 0x080fe40001000000 */
[-C--:B------:R-:W-:Y:S02]  /*2fb0*/  FMUL2 R54, R54.F32x2.HI_LO, R124.reuse.F32 ;  /* 0x0000007c3636724a */ /* 0x080fe40001000000 */
[-C--:B------:R-:W-:Y:S02]  /*2fc0*/  FMUL2 R52, R56.F32x2.HI_LO, R124.reuse.F32 ;  /* 0x0000007c3834724a */ /* 0x080fe40001000000 */
[----:B------:R-:W-:-:S02]  /*2fd0*/  FMUL2 R58, R58.F32x2.HI_LO, R124.F32 ;  /* 0x0000007c3a3a724a */ /* 0x000fc40001000000 */
[-C--:B------:R-:W-:Y:S02]  /*2fe0*/  FMUL2 R56, R60.F32x2.HI_LO, R124.reuse.F32 ;  /* 0x0000007c3c38724a */ /* 0x080fe40001000000 */
[-C--:B------:R-:W-:Y:S02]  /*2ff0*/  FMUL2 R60, R64.F32x2.HI_LO, R124.reuse.F32 ;  /* 0x0000007c403c724a */ /* 0x080fe40001000000 */
[----:B----4-:R-:W-:Y:S01]  /*3000*/  FMUL2 R70, R8.F32x2.HI_LO, R124.F32 ;  /* 0x0000007c0846724a */ /* 0x010fe20001000000 */
[----:B------:R-:W-:Y:S01]  /*3010*/  F2FP.BF16.F32.PACK_AB R8, R3, R2 ;  /* 0x000000020308723e */ /* 0x000fe200000010ff */
[----:B------:R-:W-:Y:S01]  /*3020*/  FMUL2 R72, R10.F32x2.HI_LO, R124.F32 ;  /* 0x0000007c0a48724a */ /* 0x000fe20001000000 */
        /* <DEDUP_REMOVED lines=21> */
[----:B------:R-:W-:-:S02]  /*3180*/  FMUL2 R24, R24.F32x2.HI_LO, R124.F32 ;  /* 0x0000007c1818724a */ /* 0x000fc40001000000 */
[-C--:B------:R-:W-:Y:S02]  /*3190*/  FMUL2 R26, R26.F32x2.HI_LO, R124.reuse.F32 ;  /* 0x0000007c1a1a724a */ /* 0x080fe40001000000 */
[-C--:B------:R-:W-:Y:S02]  /*31a0*/  FMUL2 R28, R28.F32x2.HI_LO, R124.reuse.F32 ;  /* 0x0000007c1c1c724a */ /* 0x080fe40001000000 */
[-C--:B------:R-:W-:Y:S02]  /*31b0*/  FMUL2 R30, R30.F32x2.HI_LO, R124.reuse.F32 ;  /* 0x0000007c1e1e724a */ /* 0x080fe40001000000 */
[-C--:B------:R-:W-:Y:S02]  /*31c0*/  FMUL2 R32, R32.F32x2.HI_LO, R124.reuse.F32 ;  /* 0x0000007c2020724a */ /* 0x080fe40001000000 */
[----:B------:R-:W-:Y:S01]  /*31d0*/  FMUL2 R34, R34.F32x2.HI_LO, R124.F32 ;  /* 0x0000007c2222724a */ /* 0x000fe20001000000 */
[----:B------:R-:W-:Y:S06]  /*31e0*/  @P0 BRA `(.L_x_53) ;  /* 0x0000000000140947 */ /* 0x000fec0003800000 */
[----:B------:R-:W-:Y:S01]  /*31f0*/  ELECT P0, URZ, PT ;  /* 0x0000000000ff782f */ /* 0x000fe20003800000 */
[----:B------:R-:W-:Y:S01]  /*3200*/  NOP ;  /* 0x0000000000007918 */ /* 0x000fe20000000000 */
[----:B------:R-:W-:-:S11]  /*3210*/  LOP3.LUT R105, R105, 0x1, RZ, 0x3c, !PT ;  /* 0x0000000169697812 */ /* 0x000fd600078e3cff */
[----:B------:R-:W-:-:S04]  /*3220*/  @P0 IMAD.MOV.U32 R4, RZ, RZ, 0x1 ;  /* 0x00000001ff040424 */ /* 0x000fc800078e00ff */
[----:B------:R1:W-:Y:S03]  /*3230*/  @P0 SYNCS.ARRIVE.TRANS64.ART0 RZ, [R87+URZ+0x48], R4 ;  /* 0x0000480457ff09a7 */ /* 0x0003e600085000ff */
.L_x_53:
[----:B------:R-:W-:Y:S05]  /*3240*/  BSYNC.RECONVERGENT B0 ;  /* 0x0000000000007941 */ /* 0x000fea0003800200 */
.L_x_52:
[----:B------:R-:W-:Y:S01]  /*3250*/  F2FP.BF16.F32.PACK_AB R20, R57, R56 ;  /* 0x000000383914723e */ /* 0x000fe200000010ff */
[----:B------:R2:W-:Y:S01]  /*3260*/  STS.128 [R107], R8 ;  /* 0x000000086b007388 */ /* 0x0005e20000000c00 */
[----:B------:R-:W-:Y:S02]  /*3270*/  F2FP.BF16.F32.PACK_AB R21, R63, R62 ;  /* 0x0000003e3f15723e */ /* 0x000fe400000010ff */
[----:B------:R-:W-:Y:S01]  /*3280*/  F2FP.BF16.F32.PACK_AB R22, R61, R60 ;  /* 0x0000003c3d16723e */ /* 0x000fe200000010ff */
[----:B------:R4:W-:Y:S01]  /*3290*/  STS.128 [R109], R12 ;  /* 0x0000000c6d007388 */ /* 0x0009e20000000c00 */
[----:B------:R-:W-:Y:S02]  /*32a0*/  F2FP.BF16.F32.PACK_AB R23, R67, R66 ;  /* 0x000000424317723e */ /* 0x000fe400000010ff */
[----:B-1----:R-:W-:Y:S01]  /*32b0*/  F2FP.BF16.F32.PACK_AB R4, R65, R64 ;  /* 0x000000404104723e */ /* 0x002fe200000010ff */
[----:B------:R1:W-:Y:S01]  /*32c0*/  STS.128 [R111], R16 ;  /* 0x000000106f007388 */ /* 0x0003e20000000c00 */
[----:B------:R-:W-:-:S02]  /*32d0*/  F2FP.BF16.F32.PACK_AB R5, R69, R68 ;  /* 0x000000444505723e */ /* 0x000fc400000010ff */
[----:B------:R-:W-:Y:S01]  /*32e0*/  F2FP.BF16.F32.PACK_AB R6, R71, R70 ;  /* 0x000000464706723e */ /* 0x000fe200000010ff */
[----:B------:R3:W-:Y:S01]  /*32f0*/  STS.128 [R112], R20 ;  /* 0x0000001470007388 */ /* 0x0007e20000000c00 */
[----:B------:R-:W-:Y:S02]  /*3300*/  F2FP.BF16.F32.PACK_AB R7, R73, R72 ;  /* 0x000000484907723e */ /* 0x000fe400000010ff */
[----:B---3--:R-:W-:Y:S02]  /*3310*/  ISETP.NE.AND P2, PT, R123, RZ, PT ;  /* 0x000000ff7b00720c */ /* 0x008fe40003f45270 */
[C---:B------:R-:W-:Y:S01]  /*3320*/  ISETP.GE.U32.AND P3, PT, R128.reuse, 0x6, PT ;  /* 0x000000068000780c */ /* 0x040fe20003f66070 */
[----:B------:R3:W-:Y:S01]  /*3330*/  STS.128 [R113], R4 ;  /* 0x0000000471007388 */ /* 0x0007e20000000c00 */
[----:B------:R-:W-:Y:S01]  /*3340*/  VIADD R128, R128, 0x2 ;  /* 0x0000000280807836 */ /* 0x000fe20000000000 */
[----:B--2---:R-:W-:Y:S02]  /*3350*/  F2FP.BF16.F32.PACK_AB R8, R75, R74 ;  /* 0x0000004a4b08723e */ /* 0x004fe400000010ff */
[----:B------:R-:W-:-:S02]  /*3360*/  F2FP.BF16.F32.PACK_AB R9, R77, R76 ;  /* 0x0000004c4d09723e */ /* 0x000fc400000010ff */
[----:B------:R-:W-:Y:S02]  /*3370*/  F2FP.BF16.F32.PACK_AB R10, R79, R78 ;  /* 0x0000004e4f0a723e */ /* 0x000fe400000010ff */
[----:B------:R-:W-:Y:S02]  /*3380*/  F2FP.BF16.F32.PACK_AB R11, R81, R80 ;  /* 0x00000050510b723e */ /* 0x000fe400000010ff */
[----:B----4-:R-:W-:Y:S02]  /*3390*/  F2FP.BF16.F32.PACK_AB R12, R83, R82 ;  /* 0x00000052530c723e */ /* 0x010fe400000010ff */
[----:B------:R-:W-:Y:S01]  /*33a0*/  F2FP.BF16.F32.PACK_AB R13, R85, R84 ;  /* 0x00000054550d723e */ /* 0x000fe200000010ff */
[----:B------:R3:W-:Y:S01]  /*33b0*/  STS.128 [R114], R8 ;  /* 0x0000000872007388 */ /* 0x0007e20000000c00 */
[----:B------:R-:W-:Y:S02]  /*33c0*/  F2FP.BF16.F32.PACK_AB R14, R25, R24 ;  /* 0x00000018190e723e */ /* 0x000fe400000010ff */
[----:B------:R-:W-:-:S02]  /*33d0*/  F2FP.BF16.F32.PACK_AB R15, R27, R26 ;  /* 0x0000001a1b0f723e */ /* 0x000fc400000010ff */
[----:B-1----:R-:W-:Y:S02]  /*33e0*/  F2FP.BF16.F32.PACK_AB R16, R29, R28 ;  /* 0x0000001c1d10723e */ /* 0x002fe400000010ff */
[----:B------:R-:W-:Y:S01]  /*33f0*/  F2FP.BF16.F32.PACK_AB R17, R31, R30 ;  /* 0x0000001e1f11723e */ /* 0x000fe200000010ff */
[----:B------:R3:W-:Y:S01]  /*3400*/  STS.128 [R115], R12 ;  /* 0x0000000c73007388 */ /* 0x0007e20000000c00 */
[----:B------:R-:W-:Y:S02]  /*3410*/  F2FP.BF16.F32.PACK_AB R18, R33, R32 ;  /* 0x000000202112723e */ /* 0x000fe400000010ff */
[----:B------:R-:W-:-:S05]  /*3420*/  F2FP.BF16.F32.PACK_AB R19, R35, R34 ;  /* 0x000000222313723e */ /* 0x000fca00000010ff */
[----:B------:R3:W-:Y:S01]  /*3430*/  STS.128 [R116], R16 ;  /* 0x0000001074007388 */ /* 0x0007e20000000c00 */
[----:B------:R1:W-:Y:S06]  /*3440*/  MEMBAR.ALL.CTA ;  /* 0x0000000000007992 */ /* 0x0003ec0000008000 */
[----:B-1----:R-:W1:Y:S02]  /*3450*/  FENCE.VIEW.ASYNC.S ;  /* 0x00000000000073c6 */ /* 0x002e640000000000 */
[----:B-1----:R-:W-:Y:S06]  /*3460*/  BAR.SYNC.DEFER_BLOCKING 0x2, 0x80 ;  /* 0x0082000000007b1d */ /* 0x002fec0000010000 */
[----:B------:R-:W-:Y:S05]  /*3470*/  @P2 BRA `(.L_x_54) ;  /* 0x0000000000442947 */ /* 0x000fea0003800000 */
[----:B------:R-:W-:Y:S01]  /*3480*/  UIADD3 UR12, UP0, UPT, UR10, 0x240, URZ ;  /* 0x000002400a0c7890 */ /* 0x000fe2000ff1e0ff */
[----:B------:R-:W-:Y:S01]  /*3490*/  PLOP3.LUT P0, PT, PT, PT, PT, 0x80, 0x8 ;  /* 0x000000000008781c */ /* 0x000fe20003f0f070 */
[----:B------:R-:W-:Y:S01]  /*34a0*/  IMAD R90, R89, 0x100, R90 ;  /* 0x00000100595a7824 */ /* 0x000fe200078e025a */
[----:B---3--:R-:W-:Y:S01]  /*34b0*/  IADD3 R4, PT, PT, R87, 0x400, RZ ;  /* 0x0000040057047810 */ /* 0x008fe20007ffe0ff */
[----:B------:R-:W-:-:S12]  /*34c0*/  UIADD3.X UR13, UPT, UPT, URZ, UR11, URZ, UP0, !UPT ;  /* 0x0000000bff0d7290 */ /* 0x000fd800087fe4ff */
.L_x_55:
[----:B------:R-:W-:Y:S02]  /*34d0*/  PLOP3.LUT P1, PT, P1, P0, PT, 0xf2, 0x2f ;  /* 0x00000000002f781c */ /* 0x000fe40000f21e72 */
[----:B------:R-:W-:-:S08]  /*34e0*/  @P0 R2UR P1, UR6, R125 ;  /* 0x000000007d0602ca */ /* 0x000fd00000020000 */
[----:B------:R-:W-:Y:S02]  /*34f0*/  PLOP3.LUT P1, PT, P1, P0, PT, 0xf2, 0x2f ;  /* 0x00000000002f781c */ /* 0x000fe40000f21e72 */
[----:B------:R-:W-:-:S08]  /*3500*/  @P0 R2UR.OR P1, UR5, R90 ;  /* 0x000000005a0502ca */ /* 0x000fd00000120000 */
[----:B------:R-:W-:Y:S02]  /*3510*/  PLOP3.LUT P1, PT, P1, P0, PT, 0xf2, 0x2f ;  /* 0x00000000002f781c */ /* 0x000fe40000f21e72 */
[----:B------:R-:W-:-:S08]  /*3520*/  @P0 R2UR.OR P1, UR4, R4 ;  /* 0x00000000040402ca */ /* 0x000fd00000120000 */
[----:B------:R-:W-:Y:S02]  /*3530*/  @P0 PLOP3.LUT P0, PT, P1, PT, PT, 0x80, 0x8 ;  /* 0x000000000008081c */ /* 0x000fe40000f0f070 */
[----:B------:R-:W-:-:S03]  /*3540*/  PLOP3.LUT P1, PT, PT, PT, PT, 0x80, 0x8 ;  /* 0x000000000008781c */ /* 0x000fc60003f2f070 */
[----:B------:R1:W-:Y:S08]  /*3550*/  UTMASTG.2D [UR4], [UR12], desc[URZ] ;  /* 0x0000ff040c0073b5 */ /* 0x0003f00008009000 */
[----:B-1----:R-:W-:Y:S05]  /*3560*/  @P0 BRA.U.ANY `(.L_x_55) ;  /* 0xfffffffd00d80947 */ /* 0x002fea000393ffff */
[----:B------:R0:W-:Y:S01]  /*3570*/  UTMACMDFLUSH ;  /* 0x00000000000079b7 */ /* 0x0001e20000000000 */
[----:B------:R-:W-:-:S04]  /*3580*/  DEPBAR.LE SB0, 0x0 ;  /* 0x000080000000791a */ /* 0x000fc80000000000 */
.L_x_54:
[----:B------:R-:W-:Y:S01]  /*3590*/  FMUL2 R92, R74.F32x2.HI_LO, -1.4426950216293334961 ;  /* 0xbfb8aa3b4a5c784a */ /* 0x000fe20001000000 */
[----:B------:R-:W-:Y:S01]  /*35a0*/  BAR.SYNC.DEFER_BLOCKING 0x2, 0x80 ;  /* 0x0082000000007b1d */ /* 0x000fe20000010000 */
[----:B---3--:R-:W-:Y:S02]  /*35b0*/  FMUL2 R10, R28.F32x2.HI_LO, -1.4426950216293334961 ;  /* 0xbfb8aa3b1c0a784a */ /* 0x008fe40001000000 */
[----:B------:R-:W-:Y:S02]  /*35c0*/  FMUL2 R22, R78.F32x2.HI_LO, -1.4426950216293334961 ;  /* 0xbfb8aa3b4e16784a */ /* 0x000fe40001000000 */
[----:B------:R-:W-:Y:S01]  /*35d0*/  FMUL2 R6, R32.F32x2.HI_LO, -1.4426950216293334961 ;  /* 0xbfb8aa3b2006784a */ /* 0x000fe20001000000 */
[----:B------:R-:W-:Y:S01]  /*35e0*/  MUFU.EX2 R92, R92 ;  /* 0x0000005c005c7308 */ /* 0x000fe20000000800 */
[----:B------:R-:W-:Y:S02]  /*35f0*/  FMUL2 R20, R80.F32x2.HI_LO, -1.4426950216293334961 ;  /* 0xbfb8aa3b5014784a */ /* 0x000fe40001000000 */
[----:B------:R-:W-:-:S02]  /*3600*/  FMUL2 R4, R34.F32x2.HI_LO, -1.4426950216293334961 ;  /* 0xbfb8aa3b2204784a */ /* 0x000fc40001000000 */
[----:B------:R-:W-:Y:S02]  /*3610*/  FMUL2 R100, R64.F32x2.HI_LO, -1.4426950216293334961 ;  /* 0xbfb8aa3b4064784a */ /* 0x000fe40001000000 */
[----:B------:R-:W-:Y:S01]  /*3620*/  FMUL2 R90, R76.F32x2.HI_LO, -1.4426950216293334961 ;  /* 0xbfb8aa3b4c5a784a */ /* 0x000fe20001000000 */
[----:B------:R-:W1:Y:S01]  /*3630*/  MUFU.EX2 R93, R93 ;  /* 0x0000005d005d7308 */ /* 0x000e620000000800 */
[----:B------:R-:W-:Y:S02]  /*3640*/  FMUL2 R8, R30.F32x2.HI_LO, -1.4426950216293334961 ;  /* 0xbfb8aa3b1e08784a */ /* 0x000fe40001000000 */
[----:B------:R-:W-:Y:S02]  /*3650*/  FMUL2 R98, R68.F32x2.HI_LO, -1.4426950216293334961 ;  /* 0xbfb8aa3b4462784a */ /* 0x000fe40001000000 */
[----:B------:R-:W-:Y:S02]  /*3660*/  FMUL2 R96, R70.F32x2.HI_LO, -1.4426950216293334961 ;  /* 0xbfb8aa3b4660784a */ /* 0x000fe40001000000 */
[----:B------:R-:W-:Y:S01]  /*3670*/  FMUL2 R94, R72.F32x2.HI_LO, -1.4426950216293334961 ;  /* 0xbfb8aa3b485e784a */ /* 0x000fe20001000000 */
[----:B------:R-:W-:Y:S01]  /*3680*/  MUFU.EX2 R10, R10 ;  /* 0x0000000a000a7308 */ /* 0x000fe20000000800 */
[----:B------:R-:W-:-:S02]  /*3690*/  FMUL2 R12, R26.F32x2.HI_LO, -1.4426950216293334961 ;  /* 0xbfb8aa3b1a0c784a */ /* 0x000fc40001000000 */
[----:B------:R-:W-:Y:S02]  /*36a0*/  FMUL2 R18, R82.F32x2.HI_LO, -1.4426950216293334961 ;  /* 0xbfb8aa3b5212784a */ /* 0x000fe40001000000 */
[----:B------:R-:W-:Y:S02]  /*36b0*/  FMUL2 R16, R84.F32x2.HI_LO, -1.4426950216293334961 ;  /* 0xbfb8aa3b5410784a */ /* 0x000fe40001000000 */
[----:B------:R-:W-:Y:S01]  /*36c0*/  FMUL2 R14, R24.F32x2.HI_LO, -1.4426950216293334961 ;  /* 0xbfb8aa3b180e784a */ /* 0x000fe20001000000 */
[----:B------:R-:W2:Y:S01]  /*36d0*/  MUFU.EX2 R11, R11 ;  /* 0x0000000b000b7308 */ /* 0x000ea20000000800 */
[----:B-1----:R-:W-:-:S07]  /*36e0*/  FADD2 R92, R92.F32x2.HI_LO, 1 ;  /* 0x3f8000005c5c744b */ /* 0x002fce0000200000 */
[----:B------:R-:W-:Y:S08]  /*36f0*/  MUFU.EX2 R22, R22 ;  /* 0x0000001600167308 */ /* 0x000ff00000000800 */
[----:B------:R-:W1:Y:S01]  /*3700*/  MUFU.EX2 R23, R23 ;  /* 0x0000001700177308 */ /* 0x000e620000000800 */
[----:B--2---:R-:W-:-:S07]  /*3710*/  FADD2 R10, R10.F32x2.HI_LO, 1 ;  /* 0x3f8000000a0a744b */ /* 0x004fce0000200000 */
[----:B------:R-:W-:Y:S08]  /*3720*/  MUFU.EX2 R6, R6 ;  /* 0x0000000600067308 */ /* 0x000ff00000000800 */
        /* <DEDUP_REMOVED lines=38> */
[----:B------:R-:W-:Y:S08]  /*3990*/  MUFU.RCP R92, R92 ;  /* 0x0000005c005c7308 */ /* 0x000ff00000001000 */
[----:B------:R-:W1:Y:S01]  /*39a0*/  MUFU.RCP R93, R93 ;  /* 0x0000005d005d7308 */ /* 0x000e620000001000 */
[----:B--2---:R-:W-:-:S07]  /*39b0*/  FADD2 R14, R14.F32x2.HI_LO, 1 ;  /* 0x3f8000000e0e744b */ /* 0x004fce0000200000 */
[----:B------:R-:W-:Y:S08]  /*39c0*/  MUFU.RCP R10, R10 ;  /* 0x0000000a000a7308 */ /* 0x000ff00000001000 */
[----:B------:R-:W2:Y:S01]  /*39d0*/  MUFU.RCP R11, R11 ;  /* 0x0000000b000b7308 */ /* 0x000ea20000001000 */
[----:B-1----:R-:W-:-:S04]  /*39e0*/  FMUL2 R92, R92.F32x2.HI_LO, R74.F32x2.HI_LO ;  /* 0x0000004a5c5c724a */ /* 0x002fc80000000000 */
[----:B------:R-:W-:-:S03]  /*39f0*/  FMUL2 R92, R92.F32x2.HI_LO, R40.F32x2.HI_LO ;  /* 0x000000285c5c724a */ /* 0x000fc60000000000 */
[----:B------:R-:W-:Y:S01]  /*3a00*/  MUFU.RCP R22, R22 ;  /* 0x0000001600167308 */ /* 0x000fe20000001000 */
[----:B------:R-:W-:-:S07]  /*3a10*/  FMUL2 R92, R92.F32x2.HI_LO, R88.F32 ;  /* 0x000000585c5c724a */ /* 0x000fce0001000000 */
[----:B------:R-:W1:Y:S01]  /*3a20*/  MUFU.RCP R23, R23 ;  /* 0x0000001700177308 */ /* 0x000e620000001000 */
[----:B--2---:R-:W-:-:S04]  /*3a30*/  FMUL2 R10, R10.F32x2.HI_LO, R28.F32x2.HI_LO ;  /* 0x0000001c0a0a724a */ /* 0x004fc80000000000 */
[----:B------:R-:W-:-:S03]  /*3a40*/  FMUL2 R10, R10.F32x2.HI_LO, R56.F32x2.HI_LO ;  /* 0x000000380a0a724a */ /* 0x000fc60000000000 */
[----:B------:R-:W-:Y:S01]  /*3a50*/  MUFU.RCP R6, R6 ;  /* 0x0000000600067308 */ /* 0x000fe20000001000 */
[----:B------:R-:W-:-:S07]  /*3a60*/  FMUL2 R10, R10.F32x2.HI_LO, R88.F32 ;  /* 0x000000580a0a724a */ /* 0x000fce0001000000 */
        /* <DEDUP_REMOVED lines=16> */
[----:B------:R-:W-:Y:S01]  /*3b70*/  FMUL2 R66, R4.F32x2.HI_LO, R66.F32x2.HI_LO ;  /* 0x000000420442724a */ /* 0x000fe20000000000 */
[----:B------:R-:W-:Y:S02]  /*3b80*/  F2FP.BF16.F32.PACK_AB R4, R11, R10 ;  /* 0x0000000a0b04723e */ /* 0x000fe400000010ff */
[----:B------:R-:W-:Y:S01]  /*3b90*/  MUFU.RCP R90, R90 ;  /* 0x0000005a005a7308 */ /* 0x000fe20000001000 */
[----:B------:R-:W-:-:S05]  /*3ba0*/  FMUL2 R66, R66.F32x2.HI_LO, R88.F32 ;  /* 0x000000584242724a */ /* 0x000fca0001000000 */
[----:B------:R-:W-:Y:S02]  /*3bb0*/  FMNMX.NAN R32, |R21|, |R67|, !PT ;  /* 0x4000004315207209 */ /* 0x000fe40007820200 */
[----:B------:R-:W2:Y:S01]  /*3bc0*/  MUFU.RCP R91, R91 ;  /* 0x0000005b005b7308 */ /* 0x000ea20000001000 */
[----:B-1----:R-:W-:Y:S01]  /*3bd0*/  FMUL2 R100, R100.F32x2.HI_LO, R64.F32x2.HI_LO ;  /* 0x000000406464724a */ /* 0x002fe20000000000 */
[----:B------:R-:W-:-:S03]  /*3be0*/  FMNMX.NAN R33, |R20|, |R66|, !PT ;  /* 0x4000004214217209 */ /* 0x000fc60007820200 */
        /* <DEDUP_REMOVED lines=11> */
[----:B------:R-:W-:Y:S08]  /*3ca0*/  MUFU.RCP R96, R96 ;  /* 0x0000006000607308 */ /* 0x000ff00000001000 */
        /* <DEDUP_REMOVED lines=11> */
[----:B--2---:R-:W-:-:S07]  /*3d60*/  FMUL2 R94, R94.F32x2.HI_LO, R72.F32x2.HI_LO ;  /* 0x000000485e5e724a */ /* 0x004fce0000000000 */
[----:B------:R-:W-:Y:S08]  /*3d70*/  MUFU.RCP R18, R18 ;  /* 0x0000001200127308 */ /* 0x000ff00000001000 */
[----:B------:R-:W2:Y:S01]  /*3d80*/  MUFU.RCP R19, R19 ;  /* 0x0000001300137308 */ /* 0x000ea20000001000 */
[----:B-1----:R-:W-:Y:S01]  /*3d90*/  FMUL2 R12, R12.F32x2.HI_LO, R26.F32x2.HI_LO ;  /* 0x0000001a0c0c724a */ /* 0x002fe20000000000 */
[----:B------:R-:W-:-:S02]  /*3da0*/  FMNMX.NAN R26, |R93|, |R11|, !PT ;  /* 0x4000000b5d1a7209 */ /* 0x000fc40007820200 */
[----:B------:R-:W-:Y:S01]  /*3db0*/  FMNMX.NAN R27, |R92|, |R10|, !PT ;  /* 0x4000000a5c1b7209 */ /* 0x000fe20007820200 */
[----:B------:R-:W-:Y:S01]  /*3dc0*/  FMUL2 R10, R6.F32x2.HI_LO, R88.F32 ;  /* 0x00000058060a724a */ /* 0x000fe20001000000 */
[----:B------:R-:W-:Y:S01]  /*3dd0*/  F2FP.BF16.F32.PACK_AB R7, R67, R66 ;  /* 0x000000424307723e */ /* 0x000fe200000010ff */
[----:B------:R-:W-:Y:S01]  /*3de0*/  FMUL2 R58, R12.F32x2.HI_LO, R58.F32x2.HI_LO ;  /* 0x0000003a0c3a724a */ /* 0x000fe20000000000 */
[----:B------:R-:W-:Y:S01]  /*3df0*/  MUFU.RCP R16, R16 ;  /* 0x0000001000107308 */ /* 0x000fe20000001000 */
[-C--:B------:R-:W-:Y:S01]  /*3e00*/  FMUL2 R12, R8.F32x2.HI_LO, R88.reuse.F32 ;  /* 0x00000058080c724a */ /* 0x080fe20001000000 */
[----:B------:R-:W-:Y:S01]  /*3e10*/  FMNMX.NAN R30, |R23|, |R11|, !PT ;  /* 0x4000000b171e7209 */ /* 0x000fe20007820200 */
[----:B------:R-:W-:Y:S01]  /*3e20*/  FMUL2 R58, R58.F32x2.HI_LO, R88.F32 ;  /* 0x000000583a3a724a */ /* 0x000fe20001000000 */
[-C--:B------:R-:W-:Y:S02]  /*3e30*/  F2FP.BF16.F32.PACK_AB R6, R11, R10.reuse ;  /* 0x0000000a0b06723e */ /* 0x080fe400000010ff */
[----:B------:R-:W-:-:S02]  /*3e40*/  FMNMX.NAN R31, |R22|, |R10|, !PT ;  /* 0x4000000a161f7209 */ /* 0x000fc40007820200 */
[----:B------:R-:W1:Y:S01]  /*3e50*/  MUFU.RCP R17, R17 ;  /* 0x0000001100117308 */ /* 0x000e620000001000 */
[----:B--2---:R-:W-:Y:S01]  /*3e60*/  FMUL2 R18, R18.F32x2.HI_LO, R82.F32x2.HI_LO ;  /* 0x000000521212724a */ /* 0x004fe20000000000 */
[----:B------:R-:W-:Y:S02]  /*3e70*/  F2FP.BF16.F32.PACK_AB R10, R23, R22 ;  /* 0x00000016170a723e */ /* 0x000fe400000010ff */
[----:B------:R-:W-:Y:S01]  /*3e80*/  F2FP.BF16.F32.PACK_AB R11, R21, R20 ;  /* 0x00000014150b723e */ /* 0x000fe200000010ff */
[----:B------:R-:W-:Y:S01]  /*3e90*/  FMUL2 R18, R18.F32x2.HI_LO, R48.F32x2.HI_LO ;  /* 0x000000301212724a */ /* 0x000fe20000000000 */
[----:B------:R-:W-:Y:S02]  /*3ea0*/  FMNMX.NAN R28, |R91|, |R13|, !PT ;  /* 0x4000000d5b1c7209 */ /* 0x000fe40007820200 */
[----:B------:R-:W-:Y:S01]  /*3eb0*/  MUFU.RCP R14, R14 ;  /* 0x0000000e000e7308 */ /* 0x000fe20000001000 */
[----:B------:R-:W-:Y:S01]  /*3ec0*/  FMUL2 R22, R18.F32x2.HI_LO, R88.F32 ;  /* 0x000000581216724a */ /* 0x000fe20001000000 */
[----:B------:R-:W-:-:S02]  /*3ed0*/  F2FP.BF16.F32.PACK_AB R5, R13, R12 ;  /* 0x0000000c0d05723e */ /* 0x000fc400000010ff */
[----:B------:R-:W-:Y:S02]  /*3ee0*/  FMNMX.NAN R29, |R90|, |R12|, !PT ;  /* 0x4000000c5a1d7209 */ /* 0x000fe40007820200 */
[----:B------:R-:W-:Y:S02]  /*3ef0*/  F2FP.BF16.F32.PACK_AB R12, R101, R100 ;  /* 0x00000064650c723e */ /* 0x000fe400000010ff */
[----:B------:R-:W2:Y:S01]  /*3f00*/  MUFU.RCP R15, R15 ;  /* 0x0000000f000f7308 */ /* 0x000ea20000001000 */
[----:B-1----:R-:W-:Y:S01]  /*3f10*/  FMUL2 R16, R16.F32x2.HI_LO, R84.F32x2.HI_LO ;  /* 0x000000541010724a */ /* 0x002fe20000000000 */
[----:B------:R-:W-:Y:S02]  /*3f20*/  F2FP.BF16.F32.PACK_AB R13, R99, R98 ;  /* 0x00000062630d723e */ /* 0x000fe400000010ff */
[----:B------:R-:W-:Y:S01]  /*3f30*/  F2FP.BF16.F32.PACK_AB R8, R93, R92 ;  /* 0x0000005c5d08723e */ /* 0x000fe200000010ff */
[----:B------:R-:W-:Y:S01]  /*3f40*/  FMUL2 R16, R16.F32x2.HI_LO, R54.F32x2.HI_LO ;  /* 0x000000361010724a */ /* 0x000fe20000000000 */
[----:B------:R-:W-:-:S02]  /*3f50*/  F2FP.BF16.F32.PACK_AB R9, R91, R90 ;  /* 0x0000005a5b09723e */ /* 0x000fc400000010ff */
[----:B------:R-:W-:Y:S01]  /*3f60*/  F2FP.BF16.F32.PACK_AB R19, R59, R58 ;  /* 0x0000003a3b13723e */ /* 0x000fe200000010ff */
[----:B------:R-:W-:Y:S01]  /*3f70*/  FMUL2 R20, R16.F32x2.HI_LO, R88.F32 ;  /* 0x000000581014724a */ /* 0x000fe20001000000 */
[----:B------:R-:W-:Y:S02]  /*3f80*/  F2FP.BF16.F32.PACK_AB R16, R23, R22 ;  /* 0x000000161710723e */ /* 0x000fe400000010ff */
[----:B------:R-:W-:Y:S02]  /*3f90*/  FMNMX3.NAN R26, |R101|, |R23|, R26, !PT ;  /* 0x40000017651a7276 */ /* 0x000fe4000782021a */
[----:B------:R-:W-:Y:S02]  /*3fa0*/  F2FP.BF16.F32.PACK_AB R17, R21, R20 ;  /* 0x000000141511723e */ /* 0x000fe400000010ff */
[----:B------:R-:W-:Y:S01]  /*3fb0*/  FMNMX3.NAN R28, |R99|, |R21|, R28, !PT ;  /* 0x40000015631c7276 */ /* 0x000fe2000782021c */
[----:B--2---:R-:W-:Y:S01]  /*3fc0*/  FMUL2 R14, R14.F32x2.HI_LO, R24.F32x2.HI_LO ;  /* 0x000000180e0e724a */ /* 0x004fe20000000000 */
[----:B------:R-:W-:Y:S01]  /*3fd0*/  FMNMX3.NAN R29, |R98|, |R20|, R29, !PT ;  /* 0x40000014621d7276 */ /* 0x000fe2000782021d */
[----:B------:R-:W-:Y:S01]  /*3fe0*/  FMUL2 R24, R94.F32x2.HI_LO, R42.F32x2.HI_LO ;  /* 0x0000002a5e18724a */ /* 0x000fe20000000000 */
[----:B------:R-:W-:Y:S01]  /*3ff0*/  FMNMX3.NAN R27, |R100|, |R22|, R27, !PT ;  /* 0x40000016641b7276 */ /* 0x000fe2000782021b */
[----:B------:R-:W-:Y:S01]  /*4000*/  FMUL2 R52, R14.F32x2.HI_LO, R52.F32x2.HI_LO ;  /* 0x000000340e34724a */ /* 0x000fe20000000000 */
[----:B------:R-:W-:Y:S01]  /*4010*/  F2FP.BF16.F32.PACK_AB R14, R3, R2 ;  /* 0x00000002030e723e */ /* 0x000fe200000010ff */
[----:B------:R-:W-:-:S02]  /*4020*/  FMUL2 R24, R24.F32x2.HI_LO, R88.F32 ;  /* 0x000000581818724a */ /* 0x000fc40001000000 */
[----:B------:R-:W-:-:S03]  /*4030*/  FMUL2 R52, R52.F32x2.HI_LO, R88.F32 ;  /* 0x000000583434724a */ /* 0x000fc60001000000 */
[----:B------:R-:W-:Y:S02]  /*4040*/  F2FP.BF16.F32.PACK_AB R15, R25, R24 ;  /* 0x00000018190f723e */ /* 0x000fe400000010ff */
[----:B------:R-:W-:Y:S02]  /*4050*/  F2FP.BF16.F32.PACK_AB R18, R53, R52 ;  /* 0x000000343512723e */ /* 0x000fe400000010ff */
[----:B------:R-:W-:Y:S01]  /*4060*/  FMNMX3.NAN R25, |R25|, |R59|, R32, !PT ;  /* 0x4000003b19197276 */ /* 0x000fe20007820220 */
[----:B------:R1:W-:Y:S01]  /*4070*/  STS.128 [R117], R12 ;  /* 0x0000000c75007388 */ /* 0x0003e20000000c00 */
[----:B------:R-:W-:Y:S02]  /*4080*/  FMNMX3.NAN R24, |R24|, |R58|, R33, !PT ;  /* 0x4000003a18187276 */ /* 0x000fe40007820221 */
[----:B------:R-:W-:Y:S01]  /*4090*/  FMNMX3.NAN R3, |R3|, |R53|, R30, !PT ;  /* 0x4000003503037276 */ /* 0x000fe2000782021e */
[----:B------:R1:W-:Y:S01]  /*40a0*/  STS.128 [R118], R8 ;  /* 0x0000000876007388 */ /* 0x0003e20000000c00 */
[----:B------:R-:W-:-:S02]  /*40b0*/  FMNMX3.NAN R2, |R2|, |R52|, R31, !PT ;  /* 0x4000003402027276 */ /* 0x000fc4000782021f */
[----:B------:R-:W-:Y:S01]  /*40c0*/  FMNMX.NAN R25, R28, R25, !PT ;  /* 0x000000191c197209 */ /* 0x000fe20007820000 */
[----:B------:R1:W-:Y:S01]  /*40d0*/  STS.128 [R119], R16 ;  /* 0x0000001077007388 */ /* 0x0003e20000000c00 */
[----:B------:R-:W-:Y:S02]  /*40e0*/  FMNMX.NAN R24, R29, R24, !PT ;  /* 0x000000181d187209 */ /* 0x000fe40007820000 */
[----:B------:R-:W-:Y:S01]  /*40f0*/  FMNMX3.NAN R3, R26, R3, R25, !PT ;  /* 0x000000031a037276 */ /* 0x000fe20007820019 */
[----:B------:R1:W-:Y:S01]  /*4100*/  STS.128 [R120], R4 ;  /* 0x0000000478007388 */ /* 0x0003e20000000c00 */
[----:B------:R-:W-:Y:S01]  /*4110*/  FMNMX3.NAN R2, R27, R2, R24, !PT ;  /* 0x000000021b027276 */ /* 0x000fe20007820018 */
[----:B------:R2:W-:Y:S06]  /*4120*/  MEMBAR.ALL.CTA ;  /* 0x0000000000007992 */ /* 0x0005ec0000008000 */
[----:B--2---:R-:W2:Y:S01]  /*4130*/  FENCE.VIEW.ASYNC.S ;  /* 0x00000000000073c6 */ /* 0x004ea20000000000 */
[----:B------:R-:W-:-:S04]  /*4140*/  FMNMX3.NAN R2, R2, R3, RZ, !PT ;  /* 0x0000000302027276 */ /* 0x000fc800078200ff */
[----:B------:R-:W-:Y:S01]  /*4150*/  FMNMX R131, R2, R131, !PT ;  /* 0x0000008302837209 */ /* 0x000fe20007800000 */
[----:B--2---:R-:W-:Y:S06]  /*4160*/  BAR.SYNC.DEFER_BLOCKING 0x2, 0x80 ;  /* 0x0082000000007b1d */ /* 0x004fec0000010000 */
[----:B------:R-:W-:Y:S05]  /*4170*/  @P2 BRA `(.L_x_56) ;  /* 0x0000000000442947 */ /* 0x000fea0003800000 */
[----:B------:R-:W-:Y:S01]  /*4180*/  IMAD R126, R89, 0x4, R126 ;  /* 0x00000004597e7824 */ /* 0x000fe200078e027e */
[----:B------:R-:W-:Y:S01]  /*4190*/  UIADD3 UR12, UP0, UPT, UR10, 0x2c0, URZ ;  /* 0x000002c00a0c7890 */ /* 0x000fe2000ff1e0ff */
[----:B------:R-:W-:Y:S02]  /*41a0*/  PLOP3.LUT P0, PT, PT, PT, PT, 0x80, 0x8 ;  /* 0x000000000008781c */ /* 0x000fe40003f0f070 */
[----:B------:R-:W-:Y:S01]  /*41b0*/  IADD3 R2, PT, PT, R87, 0x4400, RZ ;  /* 0x0000440057027810 */ /* 0x000fe20007ffe0ff */
[----:B------:R-:W-:Y:S01]  /*41c0*/  IMAD.SHL.U32 R126, R126, 0x20, RZ ;  /* 0x000000207e7e7824 */ /* 0x000fe200078e00ff */
[----:B------:R-:W-:-:S12]  /*41d0*/  UIADD3.X UR13, UPT, UPT, URZ, UR11, URZ, UP0, !UPT ;  /* 0x0000000bff0d7290 */ /* 0x000fd800087fe4ff */
.L_x_57:
        /* <DEDUP_REMOVED lines=9> */
[----:B--2---:R-:W-:Y:S05]  /*4270*/  @P0 BRA.U.ANY `(.L_x_57) ;  /* 0xfffffffd00d80947 */ /* 0x004fea000393ffff */
[----:B------:R0:W-:Y:S02]  /*4280*/  UTMACMDFLUSH ;  /* 0x00000000000079b7 */ /* 0x0001e40000000000 */
.L_x_56:
[----:B------:R-:W-:Y:S01]  /*4290*/  BAR.SYNC.DEFER_BLOCKING 0x2, 0x80 ;  /* 0x0082000000007b1d */ /* 0x000fe20000010000 */
[----:B------:R-:W-:Y:S02]  /*42a0*/  IADD3 R129, PT, PT, R129, 0x1, RZ ;  /* 0x0000000181817810 */ /* 0x000fe40007ffe0ff */
[----:B------:R-:W-:-:S03]  /*42b0*/  IADD3 R130, PT, PT, R130, -0x1, RZ ;  /* 0xffffffff82827810 */ /* 0x000fc60007ffe0ff */
[----:B------:R-:W-:Y:S05]  /*42c0*/  @!P3 BRA `(.L_x_58) ;  /* 0xffffffe800e4b947 */ /* 0x000fea000383ffff */
[-C--:B------:R-:W-:Y:S01]  /*42d0*/  LEA R3, R108, R87.reuse, 0x3 ;  /* 0x000000576c037211 */ /* 0x080fe200078e18ff */
[----:B------:R-:W-:Y:S01]  /*42e0*/  BSSY B0, `(.L_x_59) ;  /* 0x0000005000007945 */ /* 0x000fe20003800000 */
[----:B-1----:R-:W-:Y:S02]  /*42f0*/  SHF.L.U32 R4, R106, 0x1f, RZ ;  /* 0x0000001f6a047819 */ /* 0x002fe400000006ff */
[----:B------:R-:W-:Y:S02]  /*4300*/  LEA R91, R108, R87, 0x4 ;  /* 0x000000576c5b7211 */ /* 0x000fe400078e20ff */
[----:B------:R-:W1:Y:S02]  /*4310*/  SYNCS.PHASECHK.TRANS64.TRYWAIT P0, [R3+URZ+0x50], R4 ;  /* 0x00005004030075a7 */ /* 0x000e6400080011ff */
[----:B-1----:R-:W-:Y:S05]  /*4320*/  @!P0 BRA `(.L_x_60) ;  /* 0x0000000800c08947 */ /* 0x002fea0003800000 */
.L_x_92:
[----:B------:R-:W-:Y:S05]  /*4330*/  BSYNC B0 ;  /* 0x0000000000007941 */ /* 0x000fea0003800000 */
.L_x_59:
[----:B------:R-:W2:Y:S01]  /*4340*/  LDS.128 R88, [R91+0x37c10] ;  /* 0x037c10005b587984 */ /* 0x000ea20000000c00 */
[----:B------:R-:W-:Y:S01]  /*4350*/  CREDUX.MAXABS.F32.NAN UR4, R131 ;  /* 0x00000000830472cc */ /* 0x000fe20000006400 */
[----:B------:R-:W-:Y:S01]  /*4360*/  BSSY.RECONVERGENT B0, `(.L_x_61) ;  /* 0x0000013000007945 */ /* 0x000fe20003800200 */
[----:B------:R-:W-:Y:S01]  /*4370*/  ISETP.NE.AND P0, PT, R102, RZ, PT ;  /* 0x000000ff6600720c */ /* 0x000fe20003f05270 */
[----:B------:R3:W-:Y:S06]  /*4380*/  MEMBAR.ALL.CTA ;  /* 0x0000000000007992 */ /* 0x0007ec0000008000 */
[----:B---3--:R-:W3:Y:S01]  /*4390*/  FENCE.VIEW.ASYNC.S ;  /* 0x00000000000073c6 */ /* 0x008ee20000000000 */
[----:B------:R-:W-:-:S03]  /*43a0*/  VIADD R108, R108, 0x1 ;  /* 0x000000016c6c7836 */ /* 0x000fc60000000000 */
[----:B------:R-:W-:Y:S01]  /*43b0*/  IMAD.U32 R2, RZ, RZ, UR4 ;  /* 0x00000004ff027e24 */ /* 0x000fe2000f8e00ff */
[----:B---3--:R3:W-:Y:S04]  /*43c0*/  SYNCS.ARRIVE.TRANS64.ART0 RZ, [R3+URZ+0x60], R0 ;  /* 0x0000600003ff79a7 */ /* 0x0087e800085000ff */
[----:B------:R3:W-:Y:S01]  /*43d0*/  @!P0 STS [R121+0x37c00], R2 ;  /* 0x037c000279008388 */ /* 0x0007e20000000800 */
[----:B------:R-:W-:Y:S01]  /*43e0*/  BAR.SYNC.DEFER_BLOCKING 0x2, 0x80 ;  /* 0x0082000000007b1d */ /* 0x000fe20000010000 */
[----:B------:R-:W-:-:S13]  /*43f0*/  LOP3.LUT P0, RZ, R123, R102, RZ, 0xfc, !PT ;  /* 0x000000667bff7212 */ /* 0x000fda000780fcff */
[----:B------:R-:W-:Y:S05]  /*4400*/  @P0 BRA `(.L_x_62) ;  /* 0x0000000000200947 */ /* 0x000fea0003800000 */
[----:B------:R-:W-:Y:S01]  /*4410*/  IMAD.U32 R87, RZ, RZ, UR7 ;  /* 0x00000007ff577e24 */ /* 0x000fe2000f8e00ff */
[----:B------:R-:W4:Y:S04]  /*4420*/  LDCU.64 UR4, c[0x0][0x740] ;  /* 0x0000e800ff0477ac */ /* 0x000f280008000a00 */
[----:B-1----:R-:W1:Y:S01]  /*4430*/  LDS.128 R4, [R87+0x37c00] ;  /* 0x037c000057047984 */ /* 0x002e620000000c00 */
[----:B---34-:R-:W-:-:S04]  /*4440*/  LEA R2, P0, R103, UR4, 0x2 ;  /* 0x0000000467027c11 */ /* 0x018fc8000f8010ff */
[----:B------:R-:W-:Y:S02]  /*4450*/  LEA.HI.X R3, R103, UR5, R86, 0x2, P0 ;  /* 0x0000000567037c11 */ /* 0x000fe400080f1456 */
[----:B-1----:R-:W-:-:S04]  /*4460*/  FMNMX3 R4, R4, RZ, R5, !PT ;  /* 0x000000ff04047276 */ /* 0x002fc80007800005 */
[----:B------:R-:W-:-:S05]  /*4470*/  FMNMX3 R7, R4, R6, R7, !PT ;  /* 0x0000000604077276 */ /* 0x000fca0007800007 */
[----:B------:R4:W-:Y:S02]  /*4480*/  REDG.E.MAX.S32.STRONG.GPU desc[UR22][R2.64], R7 ;  /* 0x000000070200798e */ /* 0x0009e4000d12e316 */
.L_x_62:
[----:B------:R-:W-:Y:S05]  /*4490*/  BSYNC.RECONVERGENT B0 ;  /* 0x0000000000007941 */ /* 0x000fea0003800200 */
.L_x_61:
[----:B--2---:R-:W-:Y:S02]  /*44a0*/  ISETP.NE.AND P0, PT, R91, 0x1, PT ;  /* 0x000000015b00780c */ /* 0x004fe40003f05270 */
[----:B------:R-:W-:-:S04]  /*44b0*/  ISETP.NE.AND P1, PT, R108, 0x2, PT ;  /* 0x000000026c00780c */ /* 0x000fc80003f25270 */
[----:B-1-34-:R-:W-:Y:S02]  /*44c0*/  SEL R3, RZ, 0x1, P1 ;  /* 0x00000001ff037807 */ /* 0x01afe40000800000 */
[----:B------:R-:W-:Y:S02]  /*44d0*/  SEL R108, R108, RZ, P1 ;  /* 0x000000ff6c6c7207 */ /* 0x000fe40000800000 */
[----:B------:R-:W-:-:S03]  /*44e0*/  LOP3.LUT R106, R106, R3, RZ, 0x3c, !PT ;  /* 0x000000036a6a7212 */ /* 0x000fc600078e3cff */
[----:B------:R-:W-:Y:S05]  /*44f0*/  @!P0 BRA `(.L_x_63) ;  /* 0xffffffe800148947 */ /* 0x000fea000383ffff */
.L_x_50:
[----:B------:R-:W-:-:S13]  /*4500*/  ISETP.NE.AND P0, PT, R123, RZ, PT ;  /* 0x000000ff7b00720c */ /* 0x000fda0003f05270 */
[----:B------:R-:W-:Y:S05]  /*4510*/  @P0 BRA `(.L_x_64) ;  /* 0x00000000001c0947 */ /* 0x000fea0003800000 */
[----:B------:R-:W2:Y:S01]  /*4520*/  S2UR UR4, SR_CgaCtaId ;  /* 0x00000000000479c3 */ /* 0x000ea20000008800 */
[----:B------:R-:W-:Y:S01]  /*4530*/  ELECT P1, URZ, PT ;  /* 0x0000000000ff782f */ /* 0x000fe20003820000 */
[----:B------:R-:W-:Y:S01]  /*4540*/  HFMA2 R2, -RZ, RZ, 0, 5.9604644775390625e-08 ;  /* 0x00000001ff027431 */ /* 0x000fe200000001ff */
[----:B------:R-:W-:-:S05]  /*4550*/  UMOV UR5, 0x40 ;  /* 0x0000004000057882 */ /* 0x000fca0000000000 */
[----:B------:R-:W-:Y:S01]  /*4560*/  UVIRTCOUNT.DEALLOC.SMPOOL 0x80 ;  /* 0x000000800000784c */ /* 0x000fe20000000000 */
[----:B--2---:R-:W-:-:S09]  /*4570*/  ULEA UR4, UR4, UR5, 0x18 ;  /* 0x0000000504047291 */ /* 0x004fd2000f8ec0ff */
[----:B------:R2:W-:Y:S03]  /*4580*/  @P1 STS.U8 [UR4], R2 ;  /* 0x00000002ff001988 */ /* 0x0005e60008000004 */
.L_x_64:
[----:B------:R-:W-:Y:S06]  /*4590*/  BAR.SYNC.DEFER_BLOCKING 0x2, 0x80 ;  /* 0x0082000000007b1d */ /* 0x000fec0000010000 */
[----:B------:R-:W-:Y:S05]  /*45a0*/  @P0 BRA `(.L_x_65) ;  /* 0x00000000009c0947 */ /* 0x000fea0003800000 */
[----:B------:R-:W4:Y:S01]  /*45b0*/  S2UR UR5, SR_CgaCtaId ;  /* 0x00000000000579c3 */ /* 0x000f220000008800 */
[----:B------:R-:W-:Y:S01]  /*45c0*/  NOP ;  /* 0x0000000000007918 */ /* 0x000fe20000000000 */
[----:B------:R-:W-:Y:S01]  /*45d0*/  UMOV UR4, 0x50 ;  /* 0x0000005000047882 */ /* 0x000fe20000000000 */
[----:B------:R-:W-:Y:S01]  /*45e0*/  LOP3.LUT R4, R122, 0xffff, RZ, 0xc0, !PT ;  /* 0x0000ffff7a047812 */ /* 0x000fe200078ec0ff */
[----:B------:R-:W-:-:S03]  /*45f0*/  IMAD.MOV.U32 R3, RZ, RZ, 0xffff ;  /* 0x0000ffffff037424 */ /* 0x000fc600078e00ff */
[----:B------:R-:W-:-:S04]  /*4600*/  SHF.R.U32.HI R4, RZ, 0x5, R4 ;  /* 0x00000005ff047819 */ /* 0x000fc80000011604 */
[----:B------:R-:W-:Y:S01]  /*4610*/  SHF.L.U32 R3, R3, R4, RZ ;  /* 0x0000000403037219 */ /* 0x000fe200000006ff */
[----:B------:R-:W-:-:S05]  /*4620*/  VIADD R5, R4, 0x10 ;  /* 0x0000001004057836 */ /* 0x000fca0000000000 */
[----:B------:R-:W-:Y:S01]  /*4630*/  SHF.L.U32 R0, R0, R5, RZ ;  /* 0x0000000500007219 */ /* 0x000fe200000006ff */
[----:B----4-:R-:W-:-:S03]  /*4640*/  ULEA UR5, UR5, UR4, 0x18 ;  /* 0x0000000405057291 */ /* 0x010fc6000f8ec0ff */
[----:B------:R-:W-:-:S04]  /*4650*/  LOP3.LUT R5, R0, R3, RZ, 0xfc, !PT ;  /* 0x0000000300057212 */ /* 0x000fc800078efcff */
[C---:B------:R-:W-:Y:S02]  /*4660*/  LOP3.LUT R3, R5.reuse, 0xffff, RZ, 0xc0, !PT ;  /* 0x0000ffff05037812 */ /* 0x040fe400078ec0ff */
[----:B--2---:R-:W2:Y:S02]  /*4670*/  LDS R2, [UR5] ;  /* 0x00000005ff027984 */ /* 0x004ea40008000800 */
[----:B--2---:R-:W-:-:S04]  /*4680*/  LOP3.LUT R0, R5, 0xffff, R2, 0x80, !PT ;  /* 0x0000ffff05007812 */ /* 0x004fc800078e8002 */
[----:B------:R-:W-:-:S13]  /*4690*/  ISETP.NE.AND P0, PT, R0, R3, PT ;  /* 0x000000030000720c */ /* 0x000fda0003f05270 */
[----:B------:R-:W-:Y:S05]  /*46a0*/  @P0 BRA `(.L_x_66) ;  /* 0x0000000000500947 */ /* 0x000fea0003800000 */
[----:B------:R-:W-:Y:S02]  /*46b0*/  SHF.R.U32.HI R0, RZ, 0x10, R2 ;  /* 0x00000010ff007819 */ /* 0x000fe40000011602 */
[----:B------:R-:W-:-:S04]  /*46c0*/  SHF.R.U32.HI R3, RZ, 0x10, R5 ;  /* 0x00000010ff037819 */ /* 0x000fc80000011605 */
[----:B------:R-:W-:-:S04]  /*46d0*/  LOP3.LUT R0, R0, R3, RZ, 0xc0, !PT ;  /* 0x0000000300007212 */ /* 0x000fc800078ec0ff */
[----:B------:R-:W-:-:S13]  /*46e0*/  ISETP.NE.AND P0, PT, R0, R3, PT ;  /* 0x000000030000720c */ /* 0x000fda0003f05270 */
[----:B------:R-:W-:Y:S05]  /*46f0*/  @P0 BRA `(.L_x_67) ;  /* 0x0000000000300947 */ /* 0x000fea0003800000 */
[----:B------:R-:W-:Y:S01]  /*4700*/  R2UR UR8, R5 ;  /* 0x00000000050872ca */ /* 0x000fe200000e0000 */
[----:B------:R-:W2:Y:S01]  /*4710*/  S2R R2, SR_LANEID ;  /* 0x0000000000027919 */ /* 0x000ea20000000000 */
[----:B------:R-:W-:Y:S02]  /*4720*/  VOTEU.ANY UR6, UPT, PT ;  /* 0x0000000000067886 */ /* 0x000fe400038e0100 */
[----:B------:R-:W-:-:S09]  /*4730*/  UFLO.U32 UR6, UR6 ;  /* 0x00000006000672bd */ /* 0x000fd200080e0000 */
[----:B------:R-:W-:-:S06]  /*4740*/  ULOP3.LUT UR8, URZ, UR8, URZ, 0x33, !UPT ;  /* 0x00000008ff087292 */ /* 0x000fcc000f8e33ff */
[----:B------:R-:W-:-:S04]  /*4750*/  IMAD.U32 R0, RZ, RZ, UR8 ;  /* 0x00000008ff007e24 */ /* 0x000fc8000f8e00ff */
[----:B------:R-:W4:Y:S02]  /*4760*/  REDUX UR4, R0 ;  /* 0x00000000000473c4 */ /* 0x000f240000000000 */
[----:B------:R1:W-:Y:S01]  /*4770*/  UTCATOMSWS.AND URZ, UR8 ;  /* 0x0000000800ff79e3 */ /* 0x0003e20008000000 */
[----:B--2---:R-:W-:Y:S01]  /*4780*/  ISETP.EQ.U32.AND P0, PT, R2, UR6, PT ;  /* 0x0000000602007c0c */ /* 0x004fe2000bf02070 */
[----:B----4-:R-:W-:-:S12]  /*4790*/  IMAD.U32 R2, RZ, RZ, UR4 ;  /* 0x00000004ff027e24 */ /* 0x010fd8000f8e00ff */
[----:B------:R1:W-:Y:S01]  /*47a0*/  @P0 ATOMS.AND RZ, [UR5], R2 ;  /* 0x00000002ffff098c */ /* 0x0003e2000a800005 */
[----:B------:R-:W-:Y:S05]  /*47b0*/  BRA `(.L_x_68) ;  /* 0x0000000000147947 */ /* 0x000fea0003800000 */
.L_x_67:
[----:B------:R-:W-:Y:S02]  /*47c0*/  MOV R2, 0x47e0 ;  /* 0x000047e000027802 */ /* 0x000fe40000000f00 */
[----:B-1-3--:R-:W-:Y:S05]  /*47d0*/  CALL.REL.NOINC `($__internal_0_$__cuda_sm10x_tcgen05_guardrail_trap_col_being_dealloced_not_returned_by_alloc) ;  /* 0x0000000400ac7944 */ /* 0x00afea0003c00000 */
[----:B------:R-:W-:Y:S05]  /*47e0*/  BRA `(.L_x_68) ;  /* 0x0000000000087947 */ /* 0x000fea0003800000 */
.L_x_66:
[----:B------:R-:W-:Y:S02]  /*47f0*/  MOV R2, 0x4810 ;  /* 0x0000481000027802 */ /* 0x000fe40000000f00 */
[----:B-1-3--:R-:W-:Y:S05]  /*4800*/  CALL.REL.NOINC `($__internal_2_$__cuda_sm10x_tcgen05_guardrail_trap_unallocated_columns_being_dealloced) ;  /* 0x0000000400b87944 */ /* 0x00afea0003c00000 */
.L_x_68:
[----:B------:R-:W-:Y:S01]  /*4810*/  NOP ;  /* 0x0000000000007918 */ /* 0x000fe20000000000 */
.L_x_65:
[----:B------:R-:W-:-:S04]  /*4820*/  DEPBAR.LE SB0, 0x0 ;  /* 0x000080000000791a */ /* 0x000fc80000000000 */
[----:B------:R-:W-:-:S04]  /*4830*/  DEPBAR.LE SB0, 0x0 ;  /* 0x000080000000791a */ /* 0x000fc80000000000 */
[----:B-1----:R-:W-:Y:S05]  /*4840*/  EXIT ;  /* 0x000000000000794d */ /* 0x002fea0003800000 */
.L_x_20:
[----:B------:R-:W-:-:S07]  /*4850*/  MOV R20, R21 ;  /* 0x0000001500147202 */ /* 0x000fce0000000f00 */
.L_x_69:
[----:B----4-:R4:W3:Y:S02]  /*4860*/  SYNCS.PHASECHK.TRANS64.TRYWAIT P0, [R14+URZ+0x60], R21 ;  /* 0x000060150e0075a7 */ /* 0x0108e400080011ff */
[----:B---3--:R-:W-:Y:S05]  /*4870*/  @!P0 NANOSLEEP.SYNCS 0x989680 ;  /* 0x009896800000895d */ /* 0x008fea0003900000 */
[----:B------:R-:W3:Y:S02]  /*4880*/  @!P0 SYNCS.PHASECHK.TRANS64 P0, [R14+URZ+0x60], R21 ;  /* 0x000060150e0085a7 */ /* 0x000ee400080010ff */
[----:B---3--:R-:W-:Y:S05]  /*4890*/  @!P0 BRA `(.L_x_69) ;  /* 0xfffffffc00f08947 */ /* 0x008fea000383ffff */
[----:B------:R-:W-:Y:S05]  /*48a0*/  BRA `(.L_x_70) ;  /* 0xffffffc400807947 */ /* 0x000fea000383ffff */
.L_x_22:
[----:B------:R-:W-:-:S07]  /*48b0*/  MOV R7, R6 ;  /* 0x0000000600077202 */ /* 0x000fce0000000f00 */
.L_x_71:
[----:B--2---:R2:W3:Y:S02]  /*48c0*/  SYNCS.PHASECHK.TRANS64.TRYWAIT P0, [R2+URZ+0x60], R7 ;  /* 0x00006007020075a7 */ /* 0x0044e400080011ff */
[----:B---3--:R-:W-:Y:S05]  /*48d0*/  @!P0 NANOSLEEP.SYNCS 0x989680 ;  /* 0x009896800000895d */ /* 0x008fea0003900000 */
[----:B------:R-:W3:Y:S02]  /*48e0*/  @!P0 SYNCS.PHASECHK.TRANS64 P0, [R2+URZ+0x60], R7 ;  /* 0x00006007020085a7 */ /* 0x000ee400080010ff */
[----:B---3--:R-:W-:Y:S05]  /*48f0*/  @!P0 BRA `(.L_x_71) ;  /* 0xfffffffc00f08947 */ /* 0x008fea000383ffff */
[----:B------:R-:W-:Y:S05]  /*4900*/  BRA `(.L_x_72) ;  /* 0xffffffc8002c7947 */ /* 0x000fea000383ffff */
.L_x_23:
[----:B------:R-:W-:-:S07]  /*4910*/  MOV R9, R8 ;  /* 0x0000000800097202 */ /* 0x000fce0000000f00 */
.L_x_73:
[----:B--2---:R2:W3:Y:S02]  /*4920*/  SYNCS.PHASECHK.TRANS64.TRYWAIT P0, [R3+URZ+0x60], R9 ;  /* 0x00006009030075a7 */ /* 0x0044e400080011ff */
[----:B---3--:R-:W-:Y:S05]  /*4930*/  @!P0 NANOSLEEP.SYNCS 0x989680 ;  /* 0x009896800000895d */ /* 0x008fea0003900000 */
[----:B------:R-:W3:Y:S02]  /*4940*/  @!P0 SYNCS.PHASECHK.TRANS64 P0, [R3+URZ+0x60], R9 ;  /* 0x00006009030085a7 */ /* 0x000ee400080010ff */
[----:B---3--:R-:W-:Y:S05]  /*4950*/  @!P0 BRA `(.L_x_73) ;  /* 0xfffffffc00f08947 */ /* 0x008fea000383ffff */
[----:B------:R-:W-:Y:S05]  /*4960*/  BRA `(.L_x_15) ;  /* 0xffffffc800607947 */ /* 0x000fea000383ffff */
.L_x_25:
[----:B------:R-:W-:-:S07]  /*4970*/  MOV R0, UR32 ;  /* 0x0000002000007c02 */ /* 0x000fce0008000f00 */
.L_x_74:
[----:B---3--:R3:W4:Y:S02]  /*4980*/  SYNCS.PHASECHK.TRANS64.TRYWAIT P0, [R0+URZ+0x50], RZ ;  /* 0x000050ff000075a7 */ /* 0x00872400080011ff */
[----:B----4-:R-:W-:Y:S05]  /*4990*/  @!P0 NANOSLEEP.SYNCS 0x989680 ;  /* 0x009896800000895d */ /* 0x010fea0003900000 */
[----:B------:R-:W4:Y:S02]  /*49a0*/  @!P0 SYNCS.PHASECHK.TRANS64 P0, [R0+URZ+0x50], RZ ;  /* 0x000050ff000085a7 */ /* 0x000f2400080010ff */
[----:B----4-:R-:W-:Y:S05]  /*49b0*/  @!P0 BRA `(.L_x_74) ;  /* 0xfffffffc00f08947 */ /* 0x010fea000383ffff */
[----:B------:R-:W-:Y:S05]  /*49c0*/  BRA `(.L_x_75) ;  /* 0xffffffc800607947 */ /* 0x000fea000383ffff */
.L_x_28:
[----:B------:R-:W-:Y:S02]  /*49d0*/  MOV R6, UR17 ;  /* 0x0000001100067c02 */ /* 0x000fe40008000f00 */
[----:B------:R-:W-:Y:S02]  /*49e0*/  MOV R7, UR17 ;  /* 0x0000001100077c02 */ /* 0x000fe40008000f00 */
[----:B------:R-:W-:-:S07]  /*49f0*/  MOV R3, UR5 ;  /* 0x0000000500037c02 */ /* 0x000fce0008000f00 */
.L_x_76:
[----:B--2---:R2:W3:Y:S02]  /*4a00*/  SYNCS.PHASECHK.TRANS64.TRYWAIT P0, [R3+URZ+0x20], R7 ;  /* 0x00002007030075a7 */ /* 0x0044e400080011ff */
[----:B---3--:R-:W-:Y:S05]  /*4a10*/  @!P0 NANOSLEEP.SYNCS 0x989680 ;  /* 0x009896800000895d */ /* 0x008fea0003900000 */
[----:B------:R-:W3:Y:S02]  /*4a20*/  @!P0 SYNCS.PHASECHK.TRANS64 P0, [R3+URZ+0x20], R7 ;  /* 0x00002007030085a7 */ /* 0x000ee400080010ff */
[----:B---3--:R-:W-:Y:S05]  /*4a30*/  @!P0 BRA `(.L_x_76) ;  /* 0xfffffffc00f08947 */ /* 0x008fea000383ffff */
[----:B------:R-:W-:Y:S05]  /*4a40*/  BRA `(.L_x_27) ;  /* 0xffffffcc002c7947 */ /* 0x000fea000383ffff */
.L_x_30:
[----:B------:R-:W-:-:S07]  /*4a50*/  MOV R5, R4 ;  /* 0x0000000400057202 */ /* 0x000fce0000000f00 */
.L_x_77:
[----:B--2---:R2:W4:Y:S02]  /*4a60*/  SYNCS.PHASECHK.TRANS64.TRYWAIT P0, [R3+URZ+0x50], R5 ;  /* 0x00005005030075a7 */ /* 0x00452400080011ff */
[----:B----4-:R-:W-:Y:S05]  /*4a70*/  @!P0 NANOSLEEP.SYNCS 0x989680 ;  /* 0x009896800000895d */ /* 0x010fea0003900000 */
[----:B------:R-:W4:Y:S02]  /*4a80*/  @!P0 SYNCS.PHASECHK.TRANS64 P0, [R3+URZ+0x50], R5 ;  /* 0x00005005030085a7 */ /* 0x000f2400080010ff */
[----:B----4-:R-:W-:Y:S05]  /*4a90*/  @!P0 BRA `(.L_x_77) ;  /* 0xfffffffc00f08947 */ /* 0x010fea000383ffff */
[----:B------:R-:W-:Y:S05]  /*4aa0*/  BRA `(.L_x_78) ;  /* 0xffffffcc00807947 */ /* 0x000fea000383ffff */
.L_x_32:
[----:B------:R-:W-:Y:S02]  /*4ab0*/  MOV R2, UR4 ;  /* 0x0000000400027c02 */ /* 0x000fe40008000f00 */
[----:B--2---:R-:W-:Y:S02]  /*4ac0*/  MOV R3, UR4 ;  /* 0x0000000400037c02 */ /* 0x004fe40008000f00 */
[----:B------:R-:W-:-:S07]  /*4ad0*/  MOV R0, UR5 ;  /* 0x0000000500007c02 */ /* 0x000fce0008000f00 */
.L_x_79:
[----:B--2---:R2:W4:Y:S02]  /*4ae0*/  SYNCS.PHASECHK.TRANS64.TRYWAIT P0, [R0+URZ+0x20], R3 ;  /* 0x00002003000075a7 */ /* 0x00452400080011ff */
[----:B----4-:R-:W-:Y:S05]  /*4af0*/  @!P0 NANOSLEEP.SYNCS 0x989680 ;  /* 0x009896800000895d */ /* 0x010fea0003900000 */
[----:B------:R-:W4:Y:S02]  /*4b00*/  @!P0 SYNCS.PHASECHK.TRANS64 P0, [R0+URZ+0x20], R3 ;  /* 0x00002003000085a7 */ /* 0x000f2400080010ff */
[----:B----4-:R-:W-:Y:S05]  /*4b10*/  @!P0 BRA `(.L_x_79) ;  /* 0xfffffffc00f08947 */ /* 0x010fea000383ffff */
[----:B------:R-:W-:Y:S05]  /*4b20*/  BRA `(.L_x_80) ;  /* 0xffffffcc00e07947 */ /* 0x000fea000383ffff */
.L_x_34:
[----:B------:R-:W-:-:S07]  /*4b30*/  MOV R2, UR12 ;  /* 0x0000000c00027c02 */ /* 0x000fce0008000f00 */
.L_x_81:
[----:B----4-:R4:W2:Y:S02]  /*4b40*/  SYNCS.PHASECHK.TRANS64.TRYWAIT P0, [R2+URZ+0x50], RZ ;  /* 0x000050ff020075a7 */ /* 0x0108a400080011ff */
[----:B--2---:R-:W-:Y:S05]  /*4b50*/  @!P0 NANOSLEEP.SYNCS 0x989680 ;  /* 0x009896800000895d */ /* 0x004fea0003900000 */
[----:B------:R-:W2:Y:S02]  /*4b60*/  @!P0 SYNCS.PHASECHK.TRANS64 P0, [R2+URZ+0x50], RZ ;  /* 0x000050ff020085a7 */ /* 0x000ea400080010ff */
[----:B--2---:R-:W-:Y:S05]  /*4b70*/  @!P0 BRA `(.L_x_81) ;  /* 0xfffffffc00f08947 */ /* 0x004fea000383ffff */
[----:B------:R-:W-:Y:S05]  /*4b80*/  BRA `(.L_x_82) ;  /* 0xffffffcc00f87947 */ /* 0x000fea000383ffff */
.L_x_37:
[----:B------:R-:W-:Y:S02]  /*4b90*/  MOV R8, UR13 ;  /* 0x0000000d00087c02 */ /* 0x000fe40008000f00 */
[----:B------:R-:W-:Y:S02]  /*4ba0*/  MOV R9, UR13 ;  /* 0x0000000d00097c02 */ /* 0x000fe40008000f00 */
[----:B------:R-:W-:-:S07]  /*4bb0*/  MOV R0, UR12 ;  /* 0x0000000c00007c02 */ /* 0x000fce0008000f00 */
.L_x_83:
[----:B--2---:R2:W4:Y:S02]  /*4bc0*/  SYNCS.PHASECHK.TRANS64.TRYWAIT P0, [R0+URZ+0x48], R9 ;  /* 0x00004809000075a7 */ /* 0x00452400080011ff */
[----:B----4-:R-:W-:Y:S05]  /*4bd0*/  @!P0 NANOSLEEP.SYNCS 0x989680 ;  /* 0x009896800000895d */ /* 0x010fea0003900000 */
[----:B------:R-:W4:Y:S02]  /*4be0*/  @!P0 SYNCS.PHASECHK.TRANS64 P0, [R0+URZ+0x48], R9 ;  /* 0x00004809000085a7 */ /* 0x000f2400080010ff */
[----:B----4-:R-:W-:Y:S05]  /*4bf0*/  @!P0 BRA `(.L_x_83) ;  /* 0xfffffffc00f08947 */ /* 0x010fea000383ffff */
[----:B------:R-:W-:Y:S05]  /*4c00*/  BRA `(.L_x_36) ;  /* 0xffffffd400247947 */ /* 0x000fea000383ffff */
.L_x_39:
[----:B------:R-:W-:Y:S02]  /*4c10*/  MOV R8, UR25 ;  /* 0x0000001900087c02 */ /* 0x000fe40008000f00 */
[----:B------:R-:W-:Y:S02]  /*4c20*/  MOV R9, UR25 ;  /* 0x0000001900097c02 */ /* 0x000fe40008000f00 */
[----:B------:R-:W-:Y:S07]  /*4c30*/  MOV R0, UR13 ;  /* 0x0000000d00007c02 */ /* 0x000fee0008000f00 */
.L_x_84:
[----:B--2---:R2:W4:Y:S02]  /*4c40*/  SYNCS.PHASECHK.TRANS64.TRYWAIT P1, [R0+URZ], R9 ;  /* 0x00000009000075a7 */ /* 0x00452400080211ff */
[----:B----4-:R-:W-:Y:S05]  /*4c50*/  @!P1 NANOSLEEP.SYNCS 0x989680 ;  /* 0x009896800000995d */ /* 0x010fea0003900000 */
[----:B------:R-:W4:Y:S02]  /*4c60*/  @!P1 SYNCS.PHASECHK.TRANS64 P1, [R0+URZ], R9 ;  /* 0x00000009000095a7 */ /* 0x000f2400080210ff */
[----:B----4-:R-:W-:Y:S05]  /*4c70*/  @!P1 BRA `(.L_x_84) ;  /* 0xfffffffc00f09947 */ /* 0x010fea000383ffff */
[----:B------:R-:W-:Y:S05]  /*4c80*/  BRA `(.L_x_38) ;  /* 0xffffffd400887947 */ /* 0x000fea000383ffff */
.L_x_41:
[-C--:B------:R-:W-:Y:S02]  /*4c90*/  MOV R8, R4.reuse ;  /* 0x0000000400087202 */ /* 0x080fe40000000f00 */
[----:B------:R-:W-:-:S07]  /*4ca0*/  MOV R9, R4 ;  /* 0x0000000400097202 */ /* 0x000fce0000000f00 */
.L_x_85:
[----:B----4-:R4:W3:Y:S02]  /*4cb0*/  SYNCS.PHASECHK.TRANS64.TRYWAIT P0, [R3+URZ+0x50], R9 ;  /* 0x00005009030075a7 */ /* 0x0108e400080011ff */
[----:B---3--:R-:W-:Y:S05]  /*4cc0*/  @!P0 NANOSLEEP.SYNCS 0x989680 ;  /* 0x009896800000895d */ /* 0x008fea0003900000 */
[----:B------:R-:W3:Y:S02]  /*4cd0*/  @!P0 SYNCS.PHASECHK.TRANS64 P0, [R3+URZ+0x50], R9 ;  /* 0x00005009030085a7 */ /* 0x000ee400080010ff */
[----:B---3--:R-:W-:Y:S05]  /*4ce0*/  @!P0 BRA `(.L_x_85) ;  /* 0xfffffffc00f08947 */ /* 0x008fea000383ffff */
[----:B------:R-:W-:Y:S05]  /*4cf0*/  BRA `(.L_x_86) ;  /* 0xffffffd400ec7947 */ /* 0x000fea000383ffff */
.L_x_43:
[----:B------:R-:W-:Y:S02]  /*4d00*/  MOV R2, UR35 ;  /* 0x0000002300027c02 */ /* 0x000fe40008000f00 */
[----:B----4-:R-:W-:Y:S02]  /*4d10*/  MOV R3, UR35 ;  /* 0x0000002300037c02 */ /* 0x010fe40008000f00 */
[----:B------:R-:W-:-:S07]  /*4d20*/  MOV R0, UR12 ;  /* 0x0000000c00007c02 */ /* 0x000fce0008000f00 */
.L_x_87:
[----:B--2---:R2:W4:Y:S02]  /*4d30*/  SYNCS.PHASECHK.TRANS64.TRYWAIT P0, [R0+URZ+0x48], R3 ;  /* 0x00004803000075a7 */ /* 0x00452400080011ff */
[----:B----4-:R-:W-:Y:S05]  /*4d40*/  @!P0 NANOSLEEP.SYNCS 0x989680 ;  /* 0x009896800000895d */ /* 0x010fea0003900000 */
[----:B------:R-:W4:Y:S02]  /*4d50*/  @!P0 SYNCS.PHASECHK.TRANS64 P0, [R0+URZ+0x48], R3 ;  /* 0x00004803000085a7 */ /* 0x000f2400080010ff */
[----:B----4-:R-:W-:Y:S05]  /*4d60*/  @!P0 BRA `(.L_x_87) ;  /* 0xfffffffc00f08947 */ /* 0x010fea000383ffff */
[----:B------:R-:W-:Y:S05]  /*4d70*/  BRA `(.L_x_33) ;  /* 0xffffffd800147947 */ /* 0x000fea000383ffff */
.L_x_49:
[----:B-1----:R1:W2:Y:S02]  /*4d80*/  SYNCS.PHASECHK.TRANS64.TRYWAIT P0, [R87+URZ+0x50], RZ ;  /* 0x000050ff570075a7 */ /* 0x0022a400080011ff */
[----:B--2---:R-:W-:Y:S05]  /*4d90*/  @!P0 NANOSLEEP.SYNCS 0x989680 ;  /* 0x009896800000895d */ /* 0x004fea0003900000 */
[----:B------:R-:W2:Y:S02]  /*4da0*/  @!P0 SYNCS.PHASECHK.TRANS64 P0, [R87+URZ+0x50], RZ ;  /* 0x000050ff570085a7 */ /* 0x000ea400080010ff */
[----:B--2---:R-:W-:Y:S05]  /*4db0*/  @!P0 BRA `(.L_x_49) ;  /* 0xfffffffc00f08947 */ /* 0x004fea000383ffff */
[----:B------:R-:W-:Y:S05]  /*4dc0*/  BRA `(.L_x_88) ;  /* 0xffffffd800e87947 */ /* 0x000fea000383ffff */
.L_x_51:
[----:B------:R-:W-:-:S07]  /*4dd0*/  MOV R3, R2 ;  /* 0x0000000200037202 */ /* 0x000fce0000000f00 */
.L_x_89:
[----:B-1----:R1:W2:Y:S02]  /*4de0*/  SYNCS.PHASECHK.TRANS64.TRYWAIT P0, [R87+URZ+0x40], R3 ;  /* 0x00004003570075a7 */ /* 0x0022a400080011ff */
[----:B--2---:R-:W-:Y:S05]  /*4df0*/  @!P0 NANOSLEEP.SYNCS 0x989680 ;  /* 0x009896800000895d */ /* 0x004fea0003900000 */
[----:B------:R-:W2:Y:S02]  /*4e00*/  @!P0 SYNCS.PHASECHK.TRANS64 P0, [R87+URZ+0x40], R3 ;  /* 0x00004003570085a7 */ /* 0x000ea400080010ff */
[----:B--2---:R-:W-:Y:S05]  /*4e10*/  @!P0 BRA `(.L_x_89) ;  /* 0xfffffffc00f08947 */ /* 0x004fea000383ffff */
[----:B------:R-:W-:Y:S05]  /*4e20*/  BRA `(.L_x_90) ;  /* 0xffffffdc00fc7947 */ /* 0x000fea000383ffff */
.L_x_60:
[----:B------:R-:W-:-:S07]  /*4e30*/  MOV R5, R4 ;  /* 0x0000000400057202 */ /* 0x000fce0000000f00 */
.L_x_91:
[----:B-1----:R1:W2:Y:S02]  /*4e40*/  SYNCS.PHASECHK.TRANS64.TRYWAIT P0, [R3+URZ+0x50], R5 ;  /* 0x00005005030075a7 */ /* 0x0022a400080011ff */
[----:B--2---:R-:W-:Y:S05]  /*4e50*/  @!P0 NANOSLEEP.SYNCS 0x989680 ;  /* 0x009896800000895d */ /* 0x004fea0003900000 */
[----:B------:R-:W2:Y:S02]  /*4e60*/  @!P0 SYNCS.PHASECHK.TRANS64 P0, [R3+URZ+0x50], R5 ;  /* 0x00005005030085a7 */ /* 0x000ea400080010ff */
[----:B--2---:R-:W-:Y:S05]  /*4e70*/  @!P0 BRA `(.L_x_91) ;  /* 0xfffffffc00f08947 */ /* 0x004fea000383ffff */
[----:B------:R-:W-:Y:S05]  /*4e80*/  BRA `(.L_x_92) ;  /* 0xfffffff400287947 */ /* 0x000fea000383ffff */
        .weak           $__internal_0_$__cuda_sm10x_tcgen05_guardrail_trap_col_being_dealloced_not_returned_by_alloc
        .type           $__internal_0_$__cuda_sm10x_tcgen05_guardrail_trap_col_being_dealloced_not_returned_by_alloc,@function
        .size           $__internal_0_$__cuda_sm10x_tcgen05_guardrail_trap_col_being_dealloced_not_returned_by_alloc,($__internal_1_$__cuda_sm10x_tcgen05_guardrail_trap_phase_invalid_during_alloc - $__internal_0_$__cuda_sm10x_tcgen05_guardrail_trap_col_being_dealloced_not_returned_by_alloc)
$__internal_0_$__cuda_sm10x_tcgen05_guardrail_trap_col_being_dealloced_not_returned_by_alloc:
[----:B------:R-:W-:Y:S05]  /*4e90*/  BPT.TRAP 0x1 ;  /* 0x000000040000795c */ /* 0x000fea0000300000 */
[----:B------:R-:W-:-:S04]  /*4ea0*/  HFMA2 R3, -RZ, RZ, 0, 0 ;  /* 0x00000000ff037431 */ /* 0x000fc800000001ff */
[----:B------:R-:W-:Y:S05]  /*4eb0*/  RET.REL.NODEC R2 `(kernel_cutlass_kernel_cudnngrouped_gemmgrouped_gemm_swiglugrouped_gemm_swiglu_quantBlockScaledContiguousGroupedGemmKernel_object_at__TiledMMA_ThrLayoutVMNK11110000_PermutationMNK____MMAAt_0) ;  /* 0xffffffb002507950 */ /* 0x000fea0003c3ffff */
        .weak           $__internal_1_$__cuda_sm10x_tcgen05_guardrail_trap_phase_invalid_during_alloc
        .type           $__internal_1_$__cuda_sm10x_tcgen05_guardrail_trap_phase_invalid_during_alloc,@function
        .size           $__internal_1_$__cuda_sm10x_tcgen05_guardrail_trap_phase_invalid_during_alloc,($__internal_2_$__cuda_sm10x_tcgen05_guardrail_trap_unallocated_columns_being_dealloced - $__internal_1_$__cuda_sm10x_tcgen05_guardrail_trap_phase_invalid_during_alloc)
$__internal_1_$__cuda_sm10x_tcgen05_guardrail_trap_phase_invalid_during_alloc:
[----:B------:R-:W-:Y:S05]  /*4ec0*/  BPT.TRAP 0x1 ;  /* 0x000000040000795c */ /* 0x000fea0000300000 */
[----:B------:R-:W-:-:S04]  /*4ed0*/  MOV R3, 0x0 ;  /* 0x0000000000037802 */ /* 0x000fc80000000f00 */
[----:B------:R-:W-:Y:S05]  /*4ee0*/  RET.REL.NODEC R2 `(kernel_cutlass_kernel_cudnngrouped_gemmgrouped_gemm_swiglugrouped_gemm_swiglu_quantBlockScaledContiguousGroupedGemmKernel_object_at__TiledMMA_ThrLayoutVMNK11110000_PermutationMNK____MMAAt_0) ;  /* 0xffffffb002447950 */ /* 0x000fea0003c3ffff */
        .weak           $__internal_2_$__cuda_sm10x_tcgen05_guardrail_trap_unallocated_columns_being_dealloced
        .type           $__internal_2_$__cuda_sm10x_tcgen05_guardrail_trap_unallocated_columns_being_dealloced,@function
        .size           $__internal_2_$__cuda_sm10x_tcgen05_guardrail_trap_unallocated_columns_being_dealloced,(.L_x_96 - $__internal_2_$__cuda_sm10x_tcgen05_guardrail_trap_unallocated_columns_being_dealloced)
$__internal_2_$__cuda_sm10x_tcgen05_guardrail_trap_unallocated_columns_being_dealloced:
[----:B------:R-:W-:Y:S05]  /*4ef0*/  BPT.TRAP 0x1 ;  /* 0x000000040000795c */ /* 0x000fea0000300000 */
[----:B------:R-:W-:-:S04]  /*4f00*/  HFMA2 R3, -RZ, RZ, 0, 0 ;  /* 0x00000000ff037431 */ /* 0x000fc800000001ff */
[----:B------:R-:W-:Y:S05]  /*4f10*/  RET.REL.NODEC R2 `(kernel_cutlass_kernel_cudnngrouped_gemmgrouped_gemm_swiglugrouped_gemm_swiglu_quantBlockScaledContiguousGroupedGemmKernel_object_at__TiledMMA_ThrLayoutVMNK11110000_PermutationMNK____MMAAt_0) ;  /* 0xffffffb002387950 */ /* 0x000fea0003c3ffff */
.L_x_93:
[----:B------:R-:W-:-:S00]  /*4f20*/  BRA `(.L_x_93) ;  /* 0xfffffffc00fc7947 */ /* 0x000fc0000383ffff */
[----:B------:R-:W-:-:S00]  /*4f30*/  NOP ;  /* 0x0000000000007918 */ /* 0x000fc00000000000 */
        /* <DEDUP_REMOVED lines=12> */
.L_x_96:


//--------------------- .nv.shared.kernel_cutlass_kernel_cudnngrouped_gemmgrouped_gemm_swiglugrouped_gemm_swiglu_quantBlockScaledContiguousGroupedGemmKernel_object_at__TiledMMA_ThrLayoutVMNK11110000_PermutationMNK____MMAAt_0 --------------------------
	.section	.nv.shared.kernel_cutlass_kernel_cudnngrouped_gemmgrouped_gemm_swiglugrouped_gemm_swiglu_quantBlockScaledContiguousGroupedGemmKernel_object_at__TiledMMA_ThrLayoutVMNK11110000_PermutationMNK____MMAAt_0,"aw",@nobits
	.sectionflags	@""
	.align	1024
	.zero		1024


//--------------------- .nv.shared.reserved.0     --------------------------
	.section	.nv.shared.reserved.0,"aw",@nobits
	.align	8
	.weak		__nv_reservedSMEM_offset_0_alias
	.size		__nv_reservedSMEM_offset_0_alias, 0, 64
	.other		__nv_reservedSMEM_offset_0_alias,@"STO_CUDA_RESERVED_SHARED STV_DEFAULT"
__nv_reservedSMEM_offset_0_alias:
	.zero		0
.nv.shared.reserved.0:
	.zero		64
	.weak		__nv_reservedSMEM_allocation_phase
	.type		__nv_reservedSMEM_allocation_phase,@object
	.size		__nv_reservedSMEM_allocation_phase,(.L_0 - __nv_reservedSMEM_allocation_phase)
__nv_reservedSMEM_allocation_phase:
	.zero		1
.L_0:
	.zero		7
	.weak		__nv_reservedSMEM_devtool_atexit_pc
	.type		__nv_reservedSMEM_devtool_atexit_pc,@object
	.size		__nv_reservedSMEM_devtool_atexit_pc,(__nv_reservedSMEM_allocation_mask - __nv_reservedSMEM_devtool_atexit_pc)
__nv_reservedSMEM_devtool_atexit_pc:
	.zero		8
	.weak		__nv_reservedSMEM_allocation_mask
	.type		__nv_reservedSMEM_allocation_mask,@object
	.size		__nv_reservedSMEM_allocation_mask,(.L_2 - __nv_reservedSMEM_allocation_mask)
__nv_reservedSMEM_allocation_mask:
	.zero		4
.L_2:


//--------------------- .nv.constant0.kernel_cutlass_kernel_cudnngrouped_gemmgrouped_gemm_swiglugrouped_gemm_swiglu_quantBlockScaledContiguousGroupedGemmKernel_object_at__TiledMMA_ThrLayoutVMNK11110000_PermutationMNK____MMAAt_0 --------------------------
	.section	.nv.constant0.kernel_cutlass_kernel_cudnngrouped_gemmgrouped_gemm_swiglugrouped_gemm_swiglu_quantBlockScaledContiguousGroupedGemmKernel_object_at__TiledMMA_ThrLayoutVMNK11110000_PermutationMNK____MMAAt_0,"a",@progbits
	.sectionflags	@""
	.align	4
.nv.constant0.kernel_cutlass_kernel_cudnngrouped_gemmgrouped_gemm_swiglugrouped_gemm_swiglu_quantBlockScaledContiguousGroupedGemmKernel_object_at__TiledMMA_ThrLayoutVMNK11110000_PermutationMNK____MMAAt_0:
	.zero		1924


//--------------------- SYMBOLS --------------------------

	.type		.nv.reservedSmem.offset0,@object
	.size		.nv.reservedSmem.offset0,0x4
	.type		.nv.reservedSmem.cap,@object
	.size		.nv.reservedSmem.cap,0x4
